	.target	sm_90a

	.elftype	@"ET_EXEC"


//--------------------- .note.nv.tkinfo           --------------------------
	.section	.note.nv.tkinfo,"",@"SHT_NOTE"
	.sectionflags	@"SHF_NOTE_NV_TKINFO"
	.tkinfo
        /*0018*/ 	.word	0x00000002
        /*0030*/ 	.string	""
        /*0030*/ 	.string	"ptxas"
        /*0030*/ 	.string	"Cuda compilation tools, release 13.0, V13.0.88"
        /*0030*/ 	.string	"Build cuda_13.0.r13.0/compiler.36424714_0"
        /*0030*/ 	.string	"-arch sm_90a -m 64 "



//--------------------- .note.nv.cuinfo           --------------------------
	.section	.note.nv.cuinfo,"",@"SHT_NOTE"
	.sectionflags	@"SHF_NOTE_NV_CUINFO"
        /*0018*/ 	.short	0x0002
        /*001a*/ 	.short	0x005a
        /*001c*/ 	.short	0x0082
	.zero		2


//--------------------- .nv.info                  --------------------------
	.section	.nv.info,"",@"SHT_CUDA_INFO"
	.align	4


	//----- nvinfo : EIATTR_REGCOUNT
	.align		4
        /*0000*/ 	.byte	0x04, 0x2f
        /*0002*/ 	.short	(.L_12 - .L_11)
	.align		4
.L_11:
        /*0004*/ 	.word	index@(_ZN7cutlass13device_kernelINS_4conv6kernel13ConvUniversalINS1_16ConvProblemShapeILNS1_8OperatorE0ELi3EEENS1_10collective14CollectiveConvINS1_46MainloopSm90TmaGmmaWarpSpecializedImplicitGemmILS5_0ELi5ELi3EN4cute5tupleIJNSA_1CILi2EEENSC_ILi1EEESE_EEENS1_36KernelImplicitTmaWarpSpecializedSm90ELi1EEENSB_IJNSC_ILi256EEENSC_ILi64EEENSB_IJSJ_EEEEEENS_6half_tESM_NSA_8TiledMMAINSA_8MMA_AtomIJNSA_4SM904GMMA25MMA_64x64x16_F32F16F16_SSILNSQ_5MajorE0ELSS_0ELNSQ_7ScaleInE1ELST_1EEEEEENSA_6LayoutINSB_IJSE_SE_SE_EEENSB_IJNSC_ILi0EEESY_SY_EEEEENSB_IJNSA_10UnderscoreES11_S11_EEEEENS7_6detail26Sm90ImplicitGemmTileTraitsINSA_20SM90_TMA_LOAD_IM2COLENSA_14ComposedLayoutINSA_7SwizzleILi3ELi4ELi3EEENSA_18smem_ptr_flag_bitsILi16EEENSW_INSB_IJNSB_IJNSC_ILi8EEENSC_ILi32EEEEEENSB_IJSJ_SE_EEENSB_IJSE_NSC_ILi5EEEEEEEEENSB_IJNSB_IJSJ_NSC_ILi512EEEEEENSB_IJSE_SY_EEENSB_IJSY_NSC_ILi16384EEEEEEEEEEEEEvEENS15_INSA_23SM90_TMA_LOAD_MULTICASTENS17_IS19_S1B_NSW_INSB_IJNSB_IJS1C_S1C_EEES1F_S1H_EEENSB_IJS1K_S1L_NSB_IJSY_NSC_ILi4096EEEEEEEEEEEEEvEEEENS_8epilogue10collective6detail29Sm90TmaWarpSpecializedAdapterINS23_15DefaultEpilogueISM_NSB_IJNSB_IJllllEEESE_SY_EEES28_NS22_6thread17LinearCombinationISM_Li1EffLNS29_9ScaleType4KindE0ELNS_15FloatRoundStyleE2ESM_EENS_4gemm15EpilogueDefaultEEEEEvvEEEEvNT_6ParamsE)
        /*0008*/ 	.word	0x0000009a


	//----- nvinfo : EIATTR_FRAME_SIZE
	.align		4
.L_12:
        /*000c*/ 	.byte	0x04, 0x11
        /*000e*/ 	.short	(.L_14 - .L_13)
	.align		4
.L_13:
        /*0010*/ 	.word	index@(_ZN7cutlass13device_kernelINS_4conv6kernel13ConvUniversalINS1_16ConvProblemShapeILNS1_8OperatorE0ELi3EEENS1_10collective14CollectiveConvINS1_46MainloopSm90TmaGmmaWarpSpecializedImplicitGemmILS5_0ELi5ELi3EN4cute5tupleIJNSA_1CILi2EEENSC_ILi1EEESE_EEENS1_36KernelImplicitTmaWarpSpecializedSm90ELi1EEENSB_IJNSC_ILi256EEENSC_ILi64EEENSB_IJSJ_EEEEEENS_6half_tESM_NSA_8TiledMMAINSA_8MMA_AtomIJNSA_4SM904GMMA25MMA_64x64x16_F32F16F16_SSILNSQ_5MajorE0ELSS_0ELNSQ_7ScaleInE1ELST_1EEEEEENSA_6LayoutINSB_IJSE_SE_SE_EEENSB_IJNSC_ILi0EEESY_SY_EEEEENSB_IJNSA_10UnderscoreES11_S11_EEEEENS7_6detail26Sm90ImplicitGemmTileTraitsINSA_20SM90_TMA_LOAD_IM2COLENSA_14ComposedLayoutINSA_7SwizzleILi3ELi4ELi3EEENSA_18smem_ptr_flag_bitsILi16EEENSW_INSB_IJNSB_IJNSC_ILi8EEENSC_ILi32EEEEEENSB_IJSJ_SE_EEENSB_IJSE_NSC_ILi5EEEEEEEEENSB_IJNSB_IJSJ_NSC_ILi512EEEEEENSB_IJSE_SY_EEENSB_IJSY_NSC_ILi16384EEEEEEEEEEEEEvEENS15_INSA_23SM90_TMA_LOAD_MULTICASTENS17_IS19_S1B_NSW_INSB_IJNSB_IJS1C_S1C_EEES1F_S1H_EEENSB_IJS1K_S1L_NSB_IJSY_NSC_ILi4096EEEEEEEEEEEEEvEEEENS_8epilogue10collective6detail29Sm90TmaWarpSpecializedAdapterINS23_15DefaultEpilogueISM_NSB_IJNSB_IJllllEEESE_SY_EEES28_NS22_6thread17LinearCombinationISM_Li1EffLNS29_9ScaleType4KindE0ELNS_15FloatRoundStyleE2ESM_EENS_4gemm15EpilogueDefaultEEEEEvvEEEEvNT_6ParamsE)
        /*0014*/ 	.word	0x00000000


	//----- nvinfo : EIATTR_MIN_STACK_SIZE
	.align		4
.L_14:
        /*0018*/ 	.byte	0x04, 0x12
        /*001a*/ 	.short	(.L_16 - .L_15)
	.align		4
.L_15:
        /*001c*/ 	.word	index@(_ZN7cutlass13device_kernelINS_4conv6kernel13ConvUniversalINS1_16ConvProblemShapeILNS1_8OperatorE0ELi3EEENS1_10collective14CollectiveConvINS1_46MainloopSm90TmaGmmaWarpSpecializedImplicitGemmILS5_0ELi5ELi3EN4cute5tupleIJNSA_1CILi2EEENSC_ILi1EEESE_EEENS1_36KernelImplicitTmaWarpSpecializedSm90ELi1EEENSB_IJNSC_ILi256EEENSC_ILi64EEENSB_IJSJ_EEEEEENS_6half_tESM_NSA_8TiledMMAINSA_8MMA_AtomIJNSA_4SM904GMMA25MMA_64x64x16_F32F16F16_SSILNSQ_5MajorE0ELSS_0ELNSQ_7ScaleInE1ELST_1EEEEEENSA_6LayoutINSB_IJSE_SE_SE_EEENSB_IJNSC_ILi0EEESY_SY_EEEEENSB_IJNSA_10UnderscoreES11_S11_EEEEENS7_6detail26Sm90ImplicitGemmTileTraitsINSA_20SM90_TMA_LOAD_IM2COLENSA_14ComposedLayoutINSA_7SwizzleILi3ELi4ELi3EEENSA_18smem_ptr_flag_bitsILi16EEENSW_INSB_IJNSB_IJNSC_ILi8EEENSC_ILi32EEEEEENSB_IJSJ_SE_EEENSB_IJSE_NSC_ILi5EEEEEEEEENSB_IJNSB_IJSJ_NSC_ILi512EEEEEENSB_IJSE_SY_EEENSB_IJSY_NSC_ILi16384EEEEEEEEEEEEEvEENS15_INSA_23SM90_TMA_LOAD_MULTICASTENS17_IS19_S1B_NSW_INSB_IJNSB_IJS1C_S1C_EEES1F_S1H_EEENSB_IJS1K_S1L_NSB_IJSY_NSC_ILi4096EEEEEEEEEEEEEvEEEENS_8epilogue10collective6detail29Sm90TmaWarpSpecializedAdapterINS23_15DefaultEpilogueISM_NSB_IJNSB_IJllllEEESE_SY_EEES28_NS22_6thread17LinearCombinationISM_Li1EffLNS29_9ScaleType4KindE0ELNS_15FloatRoundStyleE2ESM_EENS_4gemm15EpilogueDefaultEEEEEvvEEEEvNT_6ParamsE)
        /*0020*/ 	.word	0x00000000
.L_16:


//--------------------- .nv.compat                --------------------------
	.section	.nv.compat,"",@"SHT_CUDA_COMPAT_INFO"
	.align	4
        /*0000*/ 	.byte	0x02, 0x09, 0x01, 0x00, 0x02, 0x02, 0x04, 0x00, 0x02, 0x05, 0x05, 0x00, 0x03, 0x07, 0x01, 0x01
        /*0010*/ 	.byte	0x02, 0x03, 0x01, 0x00, 0x02, 0x06, 0x01, 0x00, 0x04, 0x0b, 0x08, 0x00, 0x00, 0x00, 0x00, 0x00
        /*0020*/ 	.byte	0x00, 0x00, 0x00, 0x00


//--------------------- .nv.info._ZN7cutlass13device_kernelINS_4conv6kernel13ConvUniversalINS1_16ConvProblemShapeILNS1_8OperatorE0ELi3EEENS1_10collective14CollectiveConvINS1_46MainloopSm90TmaGmmaWarpSpecializedImplicitGemmILS5_0ELi5ELi3EN4cute5tupleIJNSA_1CILi2EEENSC_ILi1EEESE_EEENS1_36KernelImplicitTmaWarpSpecializedSm90ELi1EEENSB_IJNSC_ILi256EEENSC_ILi64EEENSB_IJSJ_EEEEEENS_6half_tESM_NSA_8TiledMMAINSA_8MMA_AtomIJNSA_4SM904GMMA25MMA_64x64x16_F32F16F16_SSILNSQ_5MajorE0ELSS_0ELNSQ_7ScaleInE1ELST_1EEEEEENSA_6LayoutINSB_IJSE_SE_SE_EEENSB_IJNSC_ILi0EEESY_SY_EEEEENSB_IJNSA_10UnderscoreES11_S11_EEEEENS7_6detail26Sm90ImplicitGemmTileTraitsINSA_20SM90_TMA_LOAD_IM2COLENSA_14ComposedLayoutINSA_7SwizzleILi3ELi4ELi3EEENSA_18smem_ptr_flag_bitsILi16EEENSW_INSB_IJNSB_IJNSC_ILi8EEENSC_ILi32EEEEEENSB_IJSJ_SE_EEENSB_IJSE_NSC_ILi5EEEEEEEEENSB_IJNSB_IJSJ_NSC_ILi512EEEEEENSB_IJSE_SY_EEENSB_IJSY_NSC_ILi16384EEEEEEEEEEEEEvEENS15_INSA_23SM90_TMA_LOAD_MULTICASTENS17_IS19_S1B_NSW_INSB_IJNSB_IJS1C_S1C_EEES1F_S1H_EEENSB_IJS1K_S1L_NSB_IJSY_NSC_ILi4096EEEEEEEEEEEEEvEEEENS_8epilogue10collective6detail29Sm90TmaWarpSpecializedAdapterINS23_15DefaultEpilogueISM_NSB_IJNSB_IJllllEEESE_SY_EEES28_NS22_6thread17LinearCombinationISM_Li1EffLNS29_9ScaleType4KindE0ELNS_15FloatRoundStyleE2ESM_EENS_4gemm15EpilogueDefaultEEEEEvvEEEEvNT_6ParamsE --------------------------
	.section	.nv.info._ZN7cutlass13device_kernelINS_4conv6kernel13ConvUniversalINS1_16ConvProblemShapeILNS1_8OperatorE0ELi3EEENS1_10collective14CollectiveConvINS1_46MainloopSm90TmaGmmaWarpSpecializedImplicitGemmILS5_0ELi5ELi3EN4cute5tupleIJNSA_1CILi2EEENSC_ILi1EEESE_EEENS1_36KernelImplicitTmaWarpSpecializedSm90ELi1EEENSB_IJNSC_ILi256EEENSC_ILi64EEENSB_IJSJ_EEEEEENS_6half_tESM_NSA_8TiledMMAINSA_8MMA_AtomIJNSA_4SM904GMMA25MMA_64x64x16_F32F16F16_SSILNSQ_5MajorE0ELSS_0ELNSQ_7ScaleInE1ELST_1EEEEEENSA_6LayoutINSB_IJSE_SE_SE_EEENSB_IJNSC_ILi0EEESY_SY_EEEEENSB_IJNSA_10UnderscoreES11_S11_EEEEENS7_6detail26Sm90ImplicitGemmTileTraitsINSA_20SM90_TMA_LOAD_IM2COLENSA_14ComposedLayoutINSA_7SwizzleILi3ELi4ELi3EEENSA_18smem_ptr_flag_bitsILi16EEENSW_INSB_IJNSB_IJNSC_ILi8EEENSC_ILi32EEEEEENSB_IJSJ_SE_EEENSB_IJSE_NSC_ILi5EEEEEEEEENSB_IJNSB_IJSJ_NSC_ILi512EEEEEENSB_IJSE_SY_EEENSB_IJSY_NSC_ILi16384EEEEEEEEEEEEEvEENS15_INSA_23SM90_TMA_LOAD_MULTICASTENS17_IS19_S1B_NSW_INSB_IJNSB_IJS1C_S1C_EEES1F_S1H_EEENSB_IJS1K_S1L_NSB_IJSY_NSC_ILi4096EEEEEEEEEEEEEvEEEENS_8epilogue10collective6detail29Sm90TmaWarpSpecializedAdapterINS23_15DefaultEpilogueISM_NSB_IJNSB_IJllllEEESE_SY_EEES28_NS22_6thread17LinearCombinationISM_Li1EffLNS29_9ScaleType4KindE0ELNS_15FloatRoundStyleE2ESM_EENS_4gemm15EpilogueDefaultEEEEEvvEEEEvNT_6ParamsE,"",@"SHT_CUDA_INFO"
	.sectionflags	@""
	.align	4


	//----- nvinfo : EIATTR_CUDA_API_VERSION
	.align		4
        /*0000*/ 	.byte	0x04, 0x37
        /*0002*/ 	.short	(.L_18 - .L_17)
.L_17:
        /*0004*/ 	.word	0x00000082


	//----- nvinfo : EIATTR_KPARAM_INFO
	.align		4
.L_18:
        /*0008*/ 	.byte	0x04, 0x17
        /*000a*/ 	.short	(.L_20 - .L_19)
.L_19:
        /*000c*/ 	.word	0x00000000
        /*0010*/ 	.short	0x0000
        /*0012*/ 	.short	0x0070
        /*0014*/ 	.byte	0x00, 0xf0, 0x01, 0x10


	//----- nvinfo : EIATTR_SPARSE_MMA_MASK
	.align		4
.L_20:
        /*0018*/ 	.byte	0x03, 0x50
        /*001a*/ 	.short	0x0000


	//----- nvinfo : EIATTR_MAXREG_COUNT
	.align		4
        /*001c*/ 	.byte	0x03, 0x1b
        /*001e*/ 	.short	0x00ff


	//----- nvinfo : EIATTR_NUM_BARRIERS
	.align		4
        /*0020*/ 	.byte	0x02, 0x4c
        /*0022*/ 	.byte	0x01
	.zero		1


	//----- nvinfo : EIATTR_MERCURY_ISA_VERSION
	.align		4
        /*0024*/ 	.byte	0x03, 0x5f
        /*0026*/ 	.short	0x0101


	//----- nvinfo : EIATTR_COOP_GROUP_MASK_REGIDS
	.align		4
        /*0028*/ 	.byte	0x04, 0x29
        /*002a*/ 	.short	(.L_22 - .L_21)


	//   ....[0]....
.L_21:
        /*002c*/ 	.word	0xffffffff


	//   ....[1]....
        /*0030*/ 	.word	0xffffffff


	//   ....[2]....
        /*0034*/ 	.word	0xffffffff


	//   ....[3]....
        /*0038*/ 	.word	0xffffffff


	//----- nvinfo : EIATTR_COOP_GROUP_INSTR_OFFSETS
	.align		4
.L_22:
        /*003c*/ 	.byte	0x04, 0x28
        /*003e*/ 	.short	(.L_24 - .L_23)


	//   ....[0]....
.L_23:
        /*0040*/ 	.word	0x00000070


	//   ....[1]....
        /*0044*/ 	.word	0x00000080


	//   ....[2]....
        /*0048*/ 	.word	0x00000140


	//   ....[3]....
        /*004c*/ 	.word	0x000006c0


	//----- nvinfo : EIATTR_MBARRIER_INSTR_OFFSETS
	.align		4
.L_24:
        /*0050*/ 	.byte	0x04, 0x39
        /*0052*/ 	.short	(.L_26 - .L_25)


	//   ....[0]....
.L_25:
        /*0054*/ 	.word	0x000002f0
        /*0058*/ 	.word	0x000000ff
        /*005c*/ 	.word	0x00032000
        /*0060*/ 	.short	0x0100
        /*0062*/ 	.byte	0x08
	.zero		1


	//   ....[1]....
        /*0064*/ 	.word	0x00000300
        /*0068*/ 	.word	0x000000ff
        /*006c*/ 	.word	0x00032028
        /*0070*/ 	.short	0x0100
        /*0072*/ 	.byte	0x08
	.zero		1


	//   ....[2]....
        /*0074*/ 	.word	0x00000310
        /*0078*/ 	.word	0x000000ff
        /*007c*/ 	.word	0x00032008
        /*0080*/ 	.short	0x0100
        /*0082*/ 	.byte	0x08
	.zero		1


	//   ....[3]....
        /*0084*/ 	.word	0x00000320
        /*0088*/ 	.word	0x000000ff
        /*008c*/ 	.word	0x00032030
        /*0090*/ 	.short	0x0100
        /*0092*/ 	.byte	0x08
	.zero		1


	//   ....[4]....
        /*0094*/ 	.word	0x00000330
        /*0098*/ 	.word	0x000000ff
        /*009c*/ 	.word	0x00032010
        /*00a0*/ 	.short	0x0100
        /*00a2*/ 	.byte	0x08
	.zero		1


	//   ....[5]....
        /*00a4*/ 	.word	0x00000340
        /*00a8*/ 	.word	0x000000ff
        /*00ac*/ 	.word	0x00032038
        /*00b0*/ 	.short	0x0100
        /*00b2*/ 	.byte	0x08
	.zero		1


	//   ....[6]....
        /*00b4*/ 	.word	0x00000350
        /*00b8*/ 	.word	0x000000ff
        /*00bc*/ 	.word	0x00032018
        /*00c0*/ 	.short	0x0100
        /*00c2*/ 	.byte	0x08
	.zero		1


	//   ....[7]....
        /*00c4*/ 	.word	0x00000360
        /*00c8*/ 	.word	0x000000ff
        /*00cc*/ 	.word	0x00032040
        /*00d0*/ 	.short	0x0100
        /*00d2*/ 	.byte	0x08
	.zero		1


	//   ....[8]....
        /*00d4*/ 	.word	0x00000370
        /*00d8*/ 	.word	0x000000ff
        /*00dc*/ 	.word	0x00032020
        /*00e0*/ 	.short	0x0100
        /*00e2*/ 	.byte	0x08
	.zero		1


	//   ....[9]....
        /*00e4*/ 	.word	0x00000380
        /*00e8*/ 	.word	0x000000ff
        /*00ec*/ 	.word	0x00032048
        /*00f0*/ 	.short	0x0100
        /*00f2*/ 	.byte	0x08
	.zero		1


	//   ....[10]....
        /*00f4*/ 	.word	0x00000f30
        /*00f8*/ 	.word	0x00000006
        /*00fc*/ 	.word	0x00032000
        /*0100*/ 	.short	0x010a
        /*0102*/ 	.byte	0x3f
	.zero		1


	//   ....[11]....
        /*0104*/ 	.word	0x000015d0
        /*0108*/ 	.word	0x00000008
        /*010c*/ 	.word	0x00032000
        /*0110*/ 	.short	0x010a
        /*0112*/ 	.byte	0x3f
	.zero		1


	//   ....[12]....
        /*0114*/ 	.word	0x00001b20
        /*0118*/ 	.word	0x00000007
        /*011c*/ 	.word	0x00000000
        /*0120*/ 	.short	0x0101
        /*0122*/ 	.byte	0x3f
	.zero		1


	//   ....[13]....
        /*0124*/ 	.word	0x00001d50
        /*0128*/ 	.word	0x00000003
        /*012c*/ 	.word	0x00000000
        /*0130*/ 	.short	0x0101
        /*0132*/ 	.byte	0x3f
	.zero		1


	//   ....[14]....
        /*0134*/ 	.word	0x0000c420
        /*0138*/ 	.word	0x0000000d
        /*013c*/ 	.word	0x00032028
        /*0140*/ 	.short	0x010a
        /*0142*/ 	.byte	0x3f
	.zero		1


	//   ....[15]....
        /*0144*/ 	.word	0x0000cc30
        /*0148*/ 	.word	0x00000004
        /*014c*/ 	.word	0x00000000
        /*0150*/ 	.short	0x010a
        /*0152*/ 	.byte	0x3f
	.zero		1


	//   ....[16]....
        /*0154*/ 	.word	0x0000cce0
        /*0158*/ 	.word	0x00000000
        /*015c*/ 	.word	0x00000000
        /*0160*/ 	.short	0x010a
        /*0162*/ 	.byte	0x3f
	.zero		1


	//   ....[17]....
        /*0164*/ 	.word	0x0000cd90
        /*0168*/ 	.word	0x00000000
        /*016c*/ 	.word	0x00000000
        /*0170*/ 	.short	0x010a
        /*0172*/ 	.byte	0x3f
	.zero		1


	//   ....[18]....
        /*0174*/ 	.word	0x0000ce40
        /*0178*/ 	.word	0x00000000
        /*017c*/ 	.word	0x00000000
        /*0180*/ 	.short	0x010a
        /*0182*/ 	.byte	0x3f
	.zero		1


	//   ....[19]....
        /*0184*/ 	.word	0x0000cef0
        /*0188*/ 	.word	0x00000003
        /*018c*/ 	.word	0x00000000
        /*0190*/ 	.short	0x010a
        /*0192*/ 	.byte	0x3f
	.zero		1


	//----- nvinfo : EIATTR_NUM_MBARRIERS
	.align		4
.L_26:
        /*0194*/ 	.byte	0x03, 0x38
        /*0196*/ 	.short	0x000a


	//----- nvinfo : EIATTR_EXIT_INSTR_OFFSETS
	.align		4
        /*0198*/ 	.byte	0x04, 0x1c
        /*019a*/ 	.short	(.L_28 - .L_27)


	//   ....[0]....
.L_27:
        /*019c*/ 	.word	0x00000a60


	//   ....[1]....
        /*01a0*/ 	.word	0x00001eb0


	//   ....[2]....
        /*01a4*/ 	.word	0x00008f50


	//   ....[3]....
        /*01a8*/ 	.word	0x00008f90


	//   ....[4]....
        /*01ac*/ 	.word	0x0000c1e0


	//   ....[5]....
        /*01b0*/ 	.word	0x0000c220


	//   ....[6]....
        /*01b4*/ 	.word	0x0000c240


	//   ....[7]....
        /*01b8*/ 	.word	0x0000cb20


	//   ....[8]....
        /*01bc*/ 	.word	0x0000cf20


	//----- nvinfo : EIATTR_MAX_THREADS
	.align		4
.L_28:
        /*01c0*/ 	.byte	0x04, 0x05
        /*01c2*/ 	.short	(.L_30 - .L_29)
.L_29:
        /*01c4*/ 	.word	0x00000100
        /*01c8*/ 	.word	0x00000001
        /*01cc*/ 	.word	0x00000001


	//----- nvinfo : EIATTR_CRS_STACK_SIZE
	.align		4
.L_30:
        /*01d0*/ 	.byte	0x04, 0x1e
        /*01d2*/ 	.short	(.L_32 - .L_31)
.L_31:
        /*01d4*/ 	.word	0x00000000


	//----- nvinfo : EIATTR_CBANK_PARAM_SIZE
	.align		4
.L_32:
        /*01d8*/ 	.byte	0x03, 0x19
        /*01da*/ 	.short	0x0470


	//----- nvinfo : EIATTR_PARAM_CBANK
	.align		4
        /*01dc*/ 	.byte	0x04, 0x0a
        /*01de*/ 	.short	(.L_34 - .L_33)
	.align		4
.L_33:
        /*01e0*/ 	.word	index@(.nv.constant0._ZN7cutlass13device_kernelINS_4conv6kernel13ConvUniversalINS1_16ConvProblemShapeILNS1_8OperatorE0ELi3EEENS1_10collective14CollectiveConvINS1_46MainloopSm90TmaGmmaWarpSpecializedImplicitGemmILS5_0ELi5ELi3EN4cute5tupleIJNSA_1CILi2EEENSC_ILi1EEESE_EEENS1_36KernelImplicitTmaWarpSpecializedSm90ELi1EEENSB_IJNSC_ILi256EEENSC_ILi64EEENSB_IJSJ_EEEEEENS_6half_tESM_NSA_8TiledMMAINSA_8MMA_AtomIJNSA_4SM904GMMA25MMA_64x64x16_F32F16F16_SSILNSQ_5MajorE0ELSS_0ELNSQ_7ScaleInE1ELST_1EEEEEENSA_6LayoutINSB_IJSE_SE_SE_EEENSB_IJNSC_ILi0EEESY_SY_EEEEENSB_IJNSA_10UnderscoreES11_S11_EEEEENS7_6detail26Sm90ImplicitGemmTileTraitsINSA_20SM90_TMA_LOAD_IM2COLENSA_14ComposedLayoutINSA_7SwizzleILi3ELi4ELi3EEENSA_18smem_ptr_flag_bitsILi16EEENSW_INSB_IJNSB_IJNSC_ILi8EEENSC_ILi32EEEEEENSB_IJSJ_SE_EEENSB_IJSE_NSC_ILi5EEEEEEEEENSB_IJNSB_IJSJ_NSC_ILi512EEEEEENSB_IJSE_SY_EEENSB_IJSY_NSC_ILi16384EEEEEEEEEEEEEvEENS15_INSA_23SM90_TMA_LOAD_MULTICASTENS17_IS19_S1B_NSW_INSB_IJNSB_IJS1C_S1C_EEES1F_S1H_EEENSB_IJS1K_S1L_NSB_IJSY_NSC_ILi4096EEEEEEEEEEEEEvEEEENS_8epilogue10collective6detail29Sm90TmaWarpSpecializedAdapterINS23_15DefaultEpilogueISM_NSB_IJNSB_IJllllEEESE_SY_EEES28_NS22_6thread17LinearCombinationISM_Li1EffLNS29_9ScaleType4KindE0ELNS_15FloatRoundStyleE2ESM_EENS_4gemm15EpilogueDefaultEEEEEvvEEEEvNT_6ParamsE)
        /*01e4*/ 	.short	0x0210
        /*01e6*/ 	.short	0x0470


	//----- nvinfo : EIATTR_SW_WAR
	.align		4
.L_34:
        /*01e8*/ 	.byte	0x04, 0x36
        /*01ea*/ 	.short	(.L_36 - .L_35)
.L_35:
        /*01ec*/ 	.word	0x00000008
.L_36:


//--------------------- .nv.callgraph             --------------------------
	.section	.nv.callgraph,"",@"SHT_CUDA_CALLGRAPH"
	.align	4
	.sectionentsize	8
	.align		4
        /*0000*/ 	.word	0x00000000
	.align		4
        /*0004*/ 	.word	0xffffffff
	.align		4
        /*0008*/ 	.word	0x00000000
	.align		4
        /*000c*/ 	.word	0xfffffffe
	.align		4
        /*0010*/ 	.word	0x00000000
	.align		4
        /*0014*/ 	.word	0xfffffffd
	.align		4
        /*0018*/ 	.word	0x00000000
	.align		4
        /*001c*/ 	.word	0xfffffffc


//--------------------- .nv.constant4             --------------------------
	.section	.nv.constant4,"a",@progbits
	.align	8
	.align		8
.nv.constant4:
        /*0000*/ 	.dword	_ZN39_INTERNAL_f9851300_4_k_cu_5c05fbc0_32074cuda3std3__45__cpo5beginE
	.align		8
        /*0008*/ 	.dword	_ZN39_INTERNAL_f9851300_4_k_cu_5c05fbc0_32074cuda3std3__45__cpo3endE
	.align		8
        /*0010*/ 	.dword	_ZN39_INTERNAL_f9851300_4_k_cu_5c05fbc0_32074cuda3std3__45__cpo6cbeginE
	.align		8
        /*0018*/ 	.dword	_ZN39_INTERNAL_f9851300_4_k_cu_5c05fbc0_32074cuda3std3__45__cpo4cendE
	.align		8
        /*0020*/ 	.dword	_ZN39_INTERNAL_f9851300_4_k_cu_5c05fbc0_32074cuda3std3__441_GLOBAL__N__f9851300_4_k_cu_5c05fbc0_32076ignoreE
	.align		8
        /*0028*/ 	.dword	_ZN39_INTERNAL_f9851300_4_k_cu_5c05fbc0_32074cuda3std3__419piecewise_constructE
	.align		8
        /*0030*/ 	.dword	_ZN39_INTERNAL_f9851300_4_k_cu_5c05fbc0_32074cuda3std3__48in_placeE
	.align		8
        /*0038*/ 	.dword	_ZN39_INTERNAL_f9851300_4_k_cu_5c05fbc0_32074cuda3std6ranges3__45__cpo4swapE
	.align		8
        /*0040*/ 	.dword	_ZN39_INTERNAL_f9851300_4_k_cu_5c05fbc0_32074cuda3std6ranges3__45__cpo9iter_moveE
	.align		8
        /*0048*/ 	.dword	_ZN39_INTERNAL_f9851300_4_k_cu_5c05fbc0_32074cute7productE
	.align		8
        /*0050*/ 	.dword	_ZN39_INTERNAL_f9851300_4_k_cu_5c05fbc0_32074cute1_E


//--------------------- .text._ZN7cutlass13device_kernelINS_4conv6kernel13ConvUniversalINS1_16ConvProblemShapeILNS1_8OperatorE0ELi3EEENS1_10collective14CollectiveConvINS1_46MainloopSm90TmaGmmaWarpSpecializedImplicitGemmILS5_0ELi5ELi3EN4cute5tupleIJNSA_1CILi2EEENSC_ILi1EEESE_EEENS1_36KernelImplicitTmaWarpSpecializedSm90ELi1EEENSB_IJNSC_ILi256EEENSC_ILi64EEENSB_IJSJ_EEEEEENS_6half_tESM_NSA_8TiledMMAINSA_8MMA_AtomIJNSA_4SM904GMMA25MMA_64x64x16_F32F16F16_SSILNSQ_5MajorE0ELSS_0ELNSQ_7ScaleInE1ELST_1EEEEEENSA_6LayoutINSB_IJSE_SE_SE_EEENSB_IJNSC_ILi0EEESY_SY_EEEEENSB_IJNSA_10UnderscoreES11_S11_EEEEENS7_6detail26Sm90ImplicitGemmTileTraitsINSA_20SM90_TMA_LOAD_IM2COLENSA_14ComposedLayoutINSA_7SwizzleILi3ELi4ELi3EEENSA_18smem_ptr_flag_bitsILi16EEENSW_INSB_IJNSB_IJNSC_ILi8EEENSC_ILi32EEEEEENSB_IJSJ_SE_EEENSB_IJSE_NSC_ILi5EEEEEEEEENSB_IJNSB_IJSJ_NSC_ILi512EEEEEENSB_IJSE_SY_EEENSB_IJSY_NSC_ILi16384EEEEEEEEEEEEEvEENS15_INSA_23SM90_TMA_LOAD_MULTICASTENS17_IS19_S1B_NSW_INSB_IJNSB_IJS1C_S1C_EEES1F_S1H_EEENSB_IJS1K_S1L_NSB_IJSY_NSC_ILi4096EEEEEEEEEEEEEvEEEENS_8epilogue10collective6detail29Sm90TmaWarpSpecializedAdapterINS23_15DefaultEpilogueISM_NSB_IJNSB_IJllllEEESE_SY_EEES28_NS22_6thread17LinearCombinationISM_Li1EffLNS29_9ScaleType4KindE0ELNS_15FloatRoundStyleE2ESM_EENS_4gemm15EpilogueDefaultEEEEEvvEEEEvNT_6ParamsE --------------------------
	.section	.text._ZN7cutlass13device_kernelINS_4conv6kernel13ConvUniversalINS1_16ConvProblemShapeILNS1_8OperatorE0ELi3EEENS1_10collective14CollectiveConvINS1_46MainloopSm90TmaGmmaWarpSpecializedImplicitGemmILS5_0ELi5ELi3EN4cute5tupleIJNSA_1CILi2EEENSC_ILi1EEESE_EEENS1_36KernelImplicitTmaWarpSpecializedSm90ELi1EEENSB_IJNSC_ILi256EEENSC_ILi64EEENSB_IJSJ_EEEEEENS_6half_tESM_NSA_8TiledMMAINSA_8MMA_AtomIJNSA_4SM904GMMA25MMA_64x64x16_F32F16F16_SSILNSQ_5MajorE0ELSS_0ELNSQ_7ScaleInE1ELST_1EEEEEENSA_6LayoutINSB_IJSE_SE_SE_EEENSB_IJNSC_ILi0EEESY_SY_EEEEENSB_IJNSA_10UnderscoreES11_S11_EEEEENS7_6detail26Sm90ImplicitGemmTileTraitsINSA_20SM90_TMA_LOAD_IM2COLENSA_14ComposedLayoutINSA_7SwizzleILi3ELi4ELi3EEENSA_18smem_ptr_flag_bitsILi16EEENSW_INSB_IJNSB_IJNSC_ILi8EEENSC_ILi32EEEEEENSB_IJSJ_SE_EEENSB_IJSE_NSC_ILi5EEEEEEEEENSB_IJNSB_IJSJ_NSC_ILi512EEEEEENSB_IJSE_SY_EEENSB_IJSY_NSC_ILi16384EEEEEEEEEEEEEvEENS15_INSA_23SM90_TMA_LOAD_MULTICASTENS17_IS19_S1B_NSW_INSB_IJNSB_IJS1C_S1C_EEES1F_S1H_EEENSB_IJS1K_S1L_NSB_IJSY_NSC_ILi4096EEEEEEEEEEEEEvEEEENS_8epilogue10collective6detail29Sm90TmaWarpSpecializedAdapterINS23_15DefaultEpilogueISM_NSB_IJNSB_IJllllEEESE_SY_EEES28_NS22_6thread17LinearCombinationISM_Li1EffLNS29_9ScaleType4KindE0ELNS_15FloatRoundStyleE2ESM_EENS_4gemm15EpilogueDefaultEEEEEvvEEEEvNT_6ParamsE,"ax",@progbits
	.align	128
.text._ZN7cutlass13device_kernelINS_4conv6kernel13ConvUniversalINS1_16ConvProblemShapeILNS1_8OperatorE0ELi3EEENS1_10collective14CollectiveConvINS1_46MainloopSm90TmaGmmaWarpSpecializedImplicitGemmILS5_0ELi5ELi3EN4cute5tupleIJNSA_1CILi2EEENSC_ILi1EEESE_EEENS1_36KernelImplicitTmaWarpSpecializedSm90ELi1EEENSB_IJNSC_ILi256EEENSC_ILi64EEENSB_IJSJ_EEEEEENS_6half_tESM_NSA_8TiledMMAINSA_8MMA_AtomIJNSA_4SM904GMMA25MMA_64x64x16_F32F16F16_SSILNSQ_5MajorE0ELSS_0ELNSQ_7ScaleInE1ELST_1EEEEEENSA_6LayoutINSB_IJSE_SE_SE_EEENSB_IJNSC_ILi0EEESY_SY_EEEEENSB_IJNSA_10UnderscoreES11_S11_EEEEENS7_6detail26Sm90ImplicitGemmTileTraitsINSA_20SM90_TMA_LOAD_IM2COLENSA_14ComposedLayoutINSA_7SwizzleILi3ELi4ELi3EEENSA_18smem_ptr_flag_bitsILi16EEENSW_INSB_IJNSB_IJNSC_ILi8EEENSC_ILi32EEEEEENSB_IJSJ_SE_EEENSB_IJSE_NSC_ILi5EEEEEEEEENSB_IJNSB_IJSJ_NSC_ILi512EEEEEENSB_IJSE_SY_EEENSB_IJSY_NSC_ILi16384EEEEEEEEEEEEEvEENS15_INSA_23SM90_TMA_LOAD_MULTICASTENS17_IS19_S1B_NSW_INSB_IJNSB_IJS1C_S1C_EEES1F_S1H_EEENSB_IJS1K_S1L_NSB_IJSY_NSC_ILi4096EEEEEEEEEEEEEvEEEENS_8epilogue10collective6detail29Sm90TmaWarpSpecializedAdapterINS23_15DefaultEpilogueISM_NSB_IJNSB_IJllllEEESE_SY_EEES28_NS22_6thread17LinearCombinationISM_Li1EffLNS29_9ScaleType4KindE0ELNS_15FloatRoundStyleE2ESM_EENS_4gemm15EpilogueDefaultEEEEEvvEEEEvNT_6ParamsE:
        .type           _ZN7cutlass13device_kernelINS_4conv6kernel13ConvUniversalINS1_16ConvProblemShapeILNS1_8OperatorE0ELi3EEENS1_10collective14CollectiveConvINS1_46MainloopSm90TmaGmmaWarpSpecializedImplicitGemmILS5_0ELi5ELi3EN4cute5tupleIJNSA_1CILi2EEENSC_ILi1EEESE_EEENS1_36KernelImplicitTmaWarpSpecializedSm90ELi1EEENSB_IJNSC_ILi256EEENSC_ILi64EEENSB_IJSJ_EEEEEENS_6half_tESM_NSA_8TiledMMAINSA_8MMA_AtomIJNSA_4SM904GMMA25MMA_64x64x16_F32F16F16_SSILNSQ_5MajorE0ELSS_0ELNSQ_7ScaleInE1ELST_1EEEEEENSA_6LayoutINSB_IJSE_SE_SE_EEENSB_IJNSC_ILi0EEESY_SY_EEEEENSB_IJNSA_10UnderscoreES11_S11_EEEEENS7_6detail26Sm90ImplicitGemmTileTraitsINSA_20SM90_TMA_LOAD_IM2COLENSA_14ComposedLayoutINSA_7SwizzleILi3ELi4ELi3EEENSA_18smem_ptr_flag_bitsILi16EEENSW_INSB_IJNSB_IJNSC_ILi8EEENSC_ILi32EEEEEENSB_IJSJ_SE_EEENSB_IJSE_NSC_ILi5EEEEEEEEENSB_IJNSB_IJSJ_NSC_ILi512EEEEEENSB_IJSE_SY_EEENSB_IJSY_NSC_ILi16384EEEEEEEEEEEEEvEENS15_INSA_23SM90_TMA_LOAD_MULTICASTENS17_IS19_S1B_NSW_INSB_IJNSB_IJS1C_S1C_EEES1F_S1H_EEENSB_IJS1K_S1L_NSB_IJSY_NSC_ILi4096EEEEEEEEEEEEEvEEEENS_8epilogue10collective6detail29Sm90TmaWarpSpecializedAdapterINS23_15DefaultEpilogueISM_NSB_IJNSB_IJllllEEESE_SY_EEES28_NS22_6thread17LinearCombinationISM_Li1EffLNS29_9ScaleType4KindE0ELNS_15FloatRoundStyleE2ESM_EENS_4gemm15EpilogueDefaultEEEEEvvEEEEvNT_6ParamsE,@function
        .size           _ZN7cutlass13device_kernelINS_4conv6kernel13ConvUniversalINS1_16ConvProblemShapeILNS1_8OperatorE0ELi3EEENS1_10collective14CollectiveConvINS1_46MainloopSm90TmaGmmaWarpSpecializedImplicitGemmILS5_0ELi5ELi3EN4cute5tupleIJNSA_1CILi2EEENSC_ILi1EEESE_EEENS1_36KernelImplicitTmaWarpSpecializedSm90ELi1EEENSB_IJNSC_ILi256EEENSC_ILi64EEENSB_IJSJ_EEEEEENS_6half_tESM_NSA_8TiledMMAINSA_8MMA_AtomIJNSA_4SM904GMMA25MMA_64x64x16_F32F16F16_SSILNSQ_5MajorE0ELSS_0ELNSQ_7ScaleInE1ELST_1EEEEEENSA_6LayoutINSB_IJSE_SE_SE_EEENSB_IJNSC_ILi0EEESY_SY_EEEEENSB_IJNSA_10UnderscoreES11_S11_EEEEENS7_6detail26Sm90ImplicitGemmTileTraitsINSA_20SM90_TMA_LOAD_IM2COLENSA_14ComposedLayoutINSA_7SwizzleILi3ELi4ELi3EEENSA_18smem_ptr_flag_bitsILi16EEENSW_INSB_IJNSB_IJNSC_ILi8EEENSC_ILi32EEEEEENSB_IJSJ_SE_EEENSB_IJSE_NSC_ILi5EEEEEEEEENSB_IJNSB_IJSJ_NSC_ILi512EEEEEENSB_IJSE_SY_EEENSB_IJSY_NSC_ILi16384EEEEEEEEEEEEEvEENS15_INSA_23SM90_TMA_LOAD_MULTICASTENS17_IS19_S1B_NSW_INSB_IJNSB_IJS1C_S1C_EEES1F_S1H_EEENSB_IJS1K_S1L_NSB_IJSY_NSC_ILi4096EEEEEEEEEEEEEvEEEENS_8epilogue10collective6detail29Sm90TmaWarpSpecializedAdapterINS23_15DefaultEpilogueISM_NSB_IJNSB_IJllllEEESE_SY_EEES28_NS22_6thread17LinearCombinationISM_Li1EffLNS29_9ScaleType4KindE0ELNS_15FloatRoundStyleE2ESM_EENS_4gemm15EpilogueDefaultEEEEEvvEEEEvNT_6ParamsE,(.L_x_260 - _ZN7cutlass13device_kernelINS_4conv6kernel13ConvUniversalINS1_16ConvProblemShapeILNS1_8OperatorE0ELi3EEENS1_10collective14CollectiveConvINS1_46MainloopSm90TmaGmmaWarpSpecializedImplicitGemmILS5_0ELi5ELi3EN4cute5tupleIJNSA_1CILi2EEENSC_ILi1EEESE_EEENS1_36KernelImplicitTmaWarpSpecializedSm90ELi1EEENSB_IJNSC_ILi256EEENSC_ILi64EEENSB_IJSJ_EEEEEENS_6half_tESM_NSA_8TiledMMAINSA_8MMA_AtomIJNSA_4SM904GMMA25MMA_64x64x16_F32F16F16_SSILNSQ_5MajorE0ELSS_0ELNSQ_7ScaleInE1ELST_1EEEEEENSA_6LayoutINSB_IJSE_SE_SE_EEENSB_IJNSC_ILi0EEESY_SY_EEEEENSB_IJNSA_10UnderscoreES11_S11_EEEEENS7_6detail26Sm90ImplicitGemmTileTraitsINSA_20SM90_TMA_LOAD_IM2COLENSA_14ComposedLayoutINSA_7SwizzleILi3ELi4ELi3EEENSA_18smem_ptr_flag_bitsILi16EEENSW_INSB_IJNSB_IJNSC_ILi8EEENSC_ILi32EEEEEENSB_IJSJ_SE_EEENSB_IJSE_NSC_ILi5EEEEEEEEENSB_IJNSB_IJSJ_NSC_ILi512EEEEEENSB_IJSE_SY_EEENSB_IJSY_NSC_ILi16384EEEEEEEEEEEEEvEENS15_INSA_23SM90_TMA_LOAD_MULTICASTENS17_IS19_S1B_NSW_INSB_IJNSB_IJS1C_S1C_EEES1F_S1H_EEENSB_IJS1K_S1L_NSB_IJSY_NSC_ILi4096EEEEEEEEEEEEEvEEEENS_8epilogue10collective6detail29Sm90TmaWarpSpecializedAdapterINS23_15DefaultEpilogueISM_NSB_IJNSB_IJllllEEESE_SY_EEES28_NS22_6thread17LinearCombinationISM_Li1EffLNS29_9ScaleType4KindE0ELNS_15FloatRoundStyleE2ESM_EENS_4gemm15EpilogueDefaultEEEEEvvEEEEvNT_6ParamsE)
        .other          _ZN7cutlass13device_kernelINS_4conv6kernel13ConvUniversalINS1_16ConvProblemShapeILNS1_8OperatorE0ELi3EEENS1_10collective14CollectiveConvINS1_46MainloopSm90TmaGmmaWarpSpecializedImplicitGemmILS5_0ELi5ELi3EN4cute5tupleIJNSA_1CILi2EEENSC_ILi1EEESE_EEENS1_36KernelImplicitTmaWarpSpecializedSm90ELi1EEENSB_IJNSC_ILi256EEENSC_ILi64EEENSB_IJSJ_EEEEEENS_6half_tESM_NSA_8TiledMMAINSA_8MMA_AtomIJNSA_4SM904GMMA25MMA_64x64x16_F32F16F16_SSILNSQ_5MajorE0ELSS_0ELNSQ_7ScaleInE1ELST_1EEEEEENSA_6LayoutINSB_IJSE_SE_SE_EEENSB_IJNSC_ILi0EEESY_SY_EEEEENSB_IJNSA_10UnderscoreES11_S11_EEEEENS7_6detail26Sm90ImplicitGemmTileTraitsINSA_20SM90_TMA_LOAD_IM2COLENSA_14ComposedLayoutINSA_7SwizzleILi3ELi4ELi3EEENSA_18smem_ptr_flag_bitsILi16EEENSW_INSB_IJNSB_IJNSC_ILi8EEENSC_ILi32EEEEEENSB_IJSJ_SE_EEENSB_IJSE_NSC_ILi5EEEEEEEEENSB_IJNSB_IJSJ_NSC_ILi512EEEEEENSB_IJSE_SY_EEENSB_IJSY_NSC_ILi16384EEEEEEEEEEEEEvEENS15_INSA_23SM90_TMA_LOAD_MULTICASTENS17_IS19_S1B_NSW_INSB_IJNSB_IJS1C_S1C_EEES1F_S1H_EEENSB_IJS1K_S1L_NSB_IJSY_NSC_ILi4096EEEEEEEEEEEEEvEEEENS_8epilogue10collective6detail29Sm90TmaWarpSpecializedAdapterINS23_15DefaultEpilogueISM_NSB_IJNSB_IJllllEEESE_SY_EEES28_NS22_6thread17LinearCombinationISM_Li1EffLNS29_9ScaleType4KindE0ELNS_15FloatRoundStyleE2ESM_EENS_4gemm15EpilogueDefaultEEEEEvvEEEEvNT_6ParamsE,@"STO_CUDA_ENTRY STV_DEFAULT"
_ZN7cutlass13device_kernelINS_4conv6kernel13ConvUniversalINS1_16ConvProblemShapeILNS1_8OperatorE0ELi3EEENS1_10collective14CollectiveConvINS1_46MainloopSm90TmaGmmaWarpSpecializedImplicitGemmILS5_0ELi5ELi3EN4cute5tupleIJNSA_1CILi2EEENSC_ILi1EEESE_EEENS1_36KernelImplicitTmaWarpSpecializedSm90ELi1EEENSB_IJNSC_ILi256EEENSC_ILi64EEENSB_IJSJ_EEEEEENS_6half_tESM_NSA_8TiledMMAINSA_8MMA_AtomIJNSA_4SM904GMMA25MMA_64x64x16_F32F16F16_SSILNSQ_5MajorE0ELSS_0ELNSQ_7ScaleInE1ELST_1EEEEEENSA_6LayoutINSB_IJSE_SE_SE_EEENSB_IJNSC_ILi0EEESY_SY_EEEEENSB_IJNSA_10UnderscoreES11_S11_EEEEENS7_6detail26Sm90ImplicitGemmTileTraitsINSA_20SM90_TMA_LOAD_IM2COLENSA_14ComposedLayoutINSA_7SwizzleILi3ELi4ELi3EEENSA_18smem_ptr_flag_bitsILi16EEENSW_INSB_IJNSB_IJNSC_ILi8EEENSC_ILi32EEEEEENSB_IJSJ_SE_EEENSB_IJSE_NSC_ILi5EEEEEEEEENSB_IJNSB_IJSJ_NSC_ILi512EEEEEENSB_IJSE_SY_EEENSB_IJSY_NSC_ILi16384EEEEEEEEEEEEEvEENS15_INSA_23SM90_TMA_LOAD_MULTICASTENS17_IS19_S1B_NSW_INSB_IJNSB_IJS1C_S1C_EEES1F_S1H_EEENSB_IJS1K_S1L_NSB_IJSY_NSC_ILi4096EEEEEEEEEEEEEvEEEENS_8epilogue10collective6detail29Sm90TmaWarpSpecializedAdapterINS23_15DefaultEpilogueISM_NSB_IJNSB_IJllllEEESE_SY_EEES28_NS22_6thread17LinearCombinationISM_Li1EffLNS29_9ScaleType4KindE0ELNS_15FloatRoundStyleE2ESM_EENS_4gemm15EpilogueDefaultEEEEEvvEEEEvNT_6ParamsE:
[----:B------:R-:W-:Y:S01]  /*0000*/  LDC R1, c[0x0][0x28] ;  /* 0x00000a00ff017b82 */ /* 0x000fe20000000800 */
[----:B------:R-:W0:Y:S01]  /*0010*/  S2R R9, SR_TID.X ;  /* 0x0000000000097919 */ /* 0x000e220000002100 */
[----:B------:R-:W-:Y:S01]  /*0020*/  ELECT P0, URZ, PT ;  /* 0x00000000003f782f */ /* 0x000fe20003800000 */
[----:B------:R-:W-:Y:S01]  /*0030*/  BSSY B0, `(.L_x_0) ;  /* 0x0000010000007945 */ /* 0x000fe20003800000 */
[----:B------:R-:W1:Y:S01]  /*0040*/  S2R R10, SR_CTAID.X ;  /* 0x00000000000a7919 */ /* 0x000e620000002500 */
[--C-:B0-----:R-:W-:Y:S02]  /*0050*/  SHF.R.U32.HI R0, RZ, 0x5, R9.reuse ;  /* 0x00000005ff007819 */ /* 0x101fe40000011609 */
[----:B------:R-:W-:-:S03]  /*0060*/  SHF.R.U32.HI R3, RZ, 0x7, R9 ;  /* 0x00000007ff037819 */ /* 0x000fc60000011609 */
[----:B------:R-:W0:Y:S04]  /*0070*/  SHFL.IDX PT, R2, R0, RZ, 0x1f ;  /* 0x00001fff00027589 */ /* 0x000e2800000e0000 */
[----:B------:R2:W3:Y:S01]  /*0080*/  SHFL.IDX PT, R8, R3, RZ, 0x1f ;  /* 0x00001fff03087589 */ /* 0x0004e200000e0000 */
[----:B0-----:R-:W-:-:S13]  /*0090*/  ISETP.NE.OR P0, PT, R2, RZ, !P0 ;  /* 0x000000ff0200720c */ /* 0x001fda0004705670 */
[----:B-123--:R-:W-:Y:S05]  /*00a0*/  @P0 BRA `(.L_x_1) ;  /* 0x0000000000200947 */ /* 0x00efea0003800000 */
[----:B------:R-:W-:Y:S02]  /*00b0*/  ULDC.64 UR4, c[0x0][0x198] ;  /* 0x0000660000047ab9 */ /* 0x000fe40000000a00 */
[----:B------:R-:W-:Y:S02]  /*00c0*/  UIADD3 UR6, UP0, UR4, 0xf0, URZ ;  /* 0x000000f004067890 */ /* 0x000fe4000ff1e03f */
[----:B------:R-:W-:Y:S02]  /*00d0*/  UIADD3 UR4, UP1, UR4, 0x270, URZ ;  /* 0x0000027004047890 */ /* 0x000fe4000ff3e03f */
[----:B------:R-:W-:Y:S02]  /*00e0*/  UIADD3.X UR7, URZ, UR5, URZ, UP0, !UPT ;  /* 0x000000053f077290 */ /* 0x000fe400087fe43f */
[----:B------:R-:W-:-:S07]  /*00f0*/  UIADD3.X UR5, URZ, UR5, URZ, UP1, !UPT ;  /* 0x000000053f057290 */ /* 0x000fce0008ffe43f */
[----:B------:R0:W-:Y:S02]  /*0100*/  UTMACCTL.PF [UR6] ;  /* 0x00000000060079b9 */ /* 0x0001e40008040000 */
[----:B------:R0:W-:Y:S02]  /*0110*/  UTMACCTL.PF [UR4] ;  /* 0x00000000040079b9 */ /* 0x0001e40008040000 */
[----:B0-----:R-:W-:Y:S01]  /*0120*/  NOP ;  /* 0x0000000000007918 */ /* 0x001fe20000000000 */
.L_x_1:
[----:B------:R-:W-:Y:S05]  /*0130*/  BSYNC B0 ;  /* 0x0000000000007941 */ /* 0x000fea0003800000 */
.L_x_0:
[----:B------:R-:W0:Y:S01]  /*0140*/  SHFL.IDX PT, R0, R0, RZ, 0x1f ;  /* 0x00001fff00007589 */ /* 0x000e2200000e0000 */
[----:B------:R-:W-:Y:S02]  /*0150*/  SHF.R.S32.HI R4, RZ, 0x1f, R9 ;  /* 0x0000001fff047819 */ /* 0x000fe40000011409 */
[----:B------:R-:W-:Y:S01]  /*0160*/  I2FP.F32.U32 R6, R10 ;  /* 0x0000000a00067245 */ /* 0x000fe20000201000 */
[----:B------:R-:W1:Y:S01]  /*0170*/  S2R R13, SR_CTAID.Y ;  /* 0x00000000000d7919 */ /* 0x000e620000002600 */
[----:B------:R-:W-:-:S04]  /*0180*/  LEA.HI R4, R4, R9, RZ, 0x7 ;  /* 0x0000000904047211 */ /* 0x000fc800078f38ff */
[----:B------:R-:W-:-:S05]  /*0190*/  LOP3.LUT R4, R4, 0xffffff80, RZ, 0xc0, !PT ;  /* 0xffffff8004047812 */ /* 0x000fca00078ec0ff */
[----:B------:R-:W-:-:S05]  /*01a0*/  IMAD.IADD R12, R9, 0x1, -R4 ;  /* 0x00000001090c7824 */ /* 0x000fca00078e0a04 */
[----:B------:R-:W-:-:S04]  /*01b0*/  SHF.R.S32.HI R3, RZ, 0x1f, R12 ;  /* 0x0000001fff037819 */ /* 0x000fc8000001140c */
[----:B------:R-:W-:Y:S02]  /*01c0*/  LEA.HI R3, R3, R12, RZ, 0x3 ;  /* 0x0000000c03037211 */ /* 0x000fe400078f18ff */
[----:B0-----:R-:W-:Y:S02]  /*01d0*/  ISETP.NE.AND P0, PT, R0, RZ, PT ;  /* 0x000000ff0000720c */ /* 0x001fe40003f05270 */
[--C-:B------:R-:W-:Y:S02]  /*01e0*/  SHF.R.S32.HI R4, RZ, 0x3, R3.reuse ;  /* 0x00000003ff047819 */ /* 0x100fe40000011403 */
[----:B------:R-:W-:Y:S02]  /*01f0*/  SHF.R.S32.HI R3, RZ, 0x1f, R3 ;  /* 0x0000001fff037819 */ /* 0x000fe40000011403 */
[----:B------:R-:W-:-:S07]  /*0200*/  SHF.R.S32.HI R5, RZ, 0x1f, R0 ;  /* 0x0000001fff057819 */ /* 0x000fce0000011400 */
[----:B-1----:R-:W-:Y:S05]  /*0210*/  @P0 BRA `(.L_x_2) ;  /* 0x0000000000600947 */ /* 0x002fea0003800000 */
[----:B------:R-:W0:Y:S01]  /*0220*/  S2UR UR8, SR_CgaCtaId ;  /* 0x00000000000879c3 */ /* 0x000e220000008800 */
[----:B------:R-:W-:Y:S01]  /*0230*/  UMOV UR4, 0x400 ;  /* 0x0000040000047882 */ /* 0x000fe20000000000 */
[----:B------:R-:W-:Y:S01]  /*0240*/  UMOV UR5, 0x1 ;  /* 0x0000000100057882 */ /* 0x000fe20000000000 */
[----:B------:R-:W-:Y:S01]  /*0250*/  UMOV UR6, 0x2 ;  /* 0x0000000200067882 */ /* 0x000fe20000000000 */
[----:B------:R-:W-:Y:S01]  /*0260*/  ELECT P0, URZ, PT ;  /* 0x00000000003f782f */ /* 0x000fe20003800000 */
[----:B------:R-:W-:-:S04]  /*0270*/  UIADD3 UR6, -UR6, 0x100000, URZ ;  /* 0x0010000006067890 */ /* 0x000fc8000fffe13f */
[----:B------:R-:W-:Y:S02]  /*0280*/  USHF.L.U32 UR7, UR6, 0xb, URZ ;  /* 0x0000000b06077899 */ /* 0x000fe4000800063f */
[----:B------:R-:W-:Y:S02]  /*0290*/  USHF.L.U32 UR6, UR6, 0x1, URZ ;  /* 0x0000000106067899 */ /* 0x000fe4000800063f */
[----:B0-----:R-:W-:Y:S02]  /*02a0*/  ULEA UR8, UR8, UR4, 0x18 ;  /* 0x0000000408087291 */ /* 0x001fe4000f8ec03f */
[----:B------:R-:W-:-:S04]  /*02b0*/  UIADD3 UR4, -UR5, 0x100000, URZ ;  /* 0x0010000005047890 */ /* 0x000fc8000fffe13f */
[----:B------:R-:W-:Y:S02]  /*02c0*/  USHF.L.U32 UR5, UR4, 0xb, URZ ;  /* 0x0000000b04057899 */ /* 0x000fe4000800063f */
[----:B------:R-:W-:Y:S01]  /*02d0*/  USHF.L.U32 UR4, UR4, 0x1, URZ ;  /* 0x0000000104047899 */ /* 0x000fe2000800063f */
[----:B------:R-:W0:Y:S11]  /*02e0*/  FENCE.VIEW.ASYNC.S ;  /* 0x00000000000073c6 */ /* 0x000e360000000000 */
[----:B0-----:R0:W1:Y:S01]  /*02f0*/  SYNCS.EXCH.64 URZ, [UR8+0x32000], UR4 ;  /* 0x03200004083f75b2 */ /* 0x0010620008000100 */
[----:B------:R0:W2:Y:S01]  /*0300*/  SYNCS.EXCH.64 URZ, [UR8+0x32028], UR6 ;  /* 0x03202806083f75b2 */ /* 0x0000a20008000100 */
[----:B------:R0:W3:Y:S01]  /*0310*/  SYNCS.EXCH.64 URZ, [UR8+0x32008], UR4 ;  /* 0x03200804083f75b2 */ /* 0x0000e20008000100 */
[----:B------:R0:W4:Y:S01]  /*0320*/  SYNCS.EXCH.64 URZ, [UR8+0x32030], UR6 ;  /* 0x03203006083f75b2 */ /* 0x0001220008000100 */
[----:B------:R0:W0:Y:S01]  /*0330*/  SYNCS.EXCH.64 URZ, [UR8+0x32010], UR4 ;  /* 0x03201004083f75b2 */ /* 0x0000220008000100 */
[----:B------:R0:W0:Y:S01]  /*0340*/  SYNCS.EXCH.64 URZ, [UR8+0x32038], UR6 ;  /* 0x03203806083f75b2 */ /* 0x0000220008000100 */
[----:B------:R0:W0:Y:S01]  /*0350*/  SYNCS.EXCH.64 URZ, [UR8+0x32018], UR4 ;  /* 0x03201804083f75b2 */ /* 0x0000220008000100 */
[----:B------:R0:W0:Y:S01]  /*0360*/  SYNCS.EXCH.64 URZ, [UR8+0x32040], UR6 ;  /* 0x03204006083f75b2 */ /* 0x0000220008000100 */
[----:B------:R0:W0:Y:S01]  /*0370*/  SYNCS.EXCH.64 URZ, [UR8+0x32020], UR4 ;  /* 0x03202004083f75b2 */ /* 0x0000220008000100 */
[----:B------:R0:W0:Y:S01]  /*0380*/  SYNCS.EXCH.64 URZ, [UR8+0x32048], UR6 ;  /* 0x03204806083f75b2 */ /* 0x0000220008000100 */
[----:B------:R-:W-:Y:S01]  /*0390*/  NOP ;  /* 0x0000000000007918 */ /* 0x000fe20000000000 */
.L_x_2:
[----:B0-----:R-:W-:Y:S01]  /*03a0*/  ULDC UR4, c[0x0][0x150] ;  /* 0x0000540000047ab9 */ /* 0x001fe20000000800 */
[----:B------:R-:W-:Y:S01]  /*03b0*/  LEA.HI R3, R3, R4, RZ, 0x2 ;  /* 0x0000000403037211 */ /* 0x000fe200078f10ff */
[----:B------:R-:W-:Y:S01]  /*03c0*/  FMUL R6, R6, UR4 ;  /* 0x0000000406067c20 */ /* 0x000fe20008400000 */
[----:B------:R-:W-:Y:S01]  /*03d0*/  LEA.HI R5, R5, R0, RZ, 0x2 ;  /* 0x0000000005057211 */ /* 0x000fe200078f10ff */
[----:B------:R-:W-:Y:S01]  /*03e0*/  ULDC UR4, c[0x0][0x154] ;  /* 0x0000550000047ab9 */ /* 0x000fe20000000800 */
[----:B------:R-:W-:Y:S01]  /*03f0*/  LOP3.LUT R3, R3, 0xfffffffc, RZ, 0xc0, !PT ;  /* 0xfffffffc03037812 */ /* 0x000fe200078ec0ff */
[----:B------:R-:W0:Y:S01]  /*0400*/  LDC R11, c[0x0][0x140] ;  /* 0x00005000ff0b7b82 */ /* 0x000e220000000800 */
[----:B------:R-:W-:Y:S01]  /*0410*/  LOP3.LUT R5, R5, 0x3ffffffc, RZ, 0xc0, !PT ;  /* 0x3ffffffc05057812 */ /* 0x000fe200078ec0ff */
[----:B------:R-:W5:Y:S01]  /*0420*/  F2I.U32.TRUNC.NTZ R6, R6 ;  /* 0x0000000600067305 */ /* 0x000f62000020f000 */
[----:B------:R-:W-:Y:S01]  /*0430*/  LOP3.LUT P0, RZ, R12, 0x7, RZ, 0xc0, !PT ;  /* 0x000000070cff7812 */ /* 0x000fe2000780c0ff */
[----:B------:R-:W-:Y:S01]  /*0440*/  IMAD.IADD R3, R4, 0x1, -R3 ;  /* 0x0000000104037824 */ /* 0x000fe200078e0a03 */
[----:B------:R-:W-:Y:S01]  /*0450*/  I2FP.F32.U32 R4, R13 ;  /* 0x0000000d00047245 */ /* 0x000fe20000201000 */
[----:B------:R-:W-:Y:S01]  /*0460*/  IMAD.IADD R0, R0, 0x1, -R5 ;  /* 0x0000000100007824 */ /* 0x000fe200078e0a05 */
[----:B------:R-:W-:Y:S01]  /*0470*/  ISETP.NE.AND P3, PT, R8, 0x1, PT ;  /* 0x000000010800780c */ /* 0x000fe20003f65270 */
[----:B------:R-:W-:Y:S01]  /*0480*/  NOP ;  /* 0x0000000000007918 */ /* 0x000fe20000000000 */
[----:B------:R-:W-:Y:S01]  /*0490*/  NOP ;  /* 0x0000000000007918 */ /* 0x000fe20000000000 */
[----:B------:R-:W-:-:S02]  /*04a0*/  IMAD R0, R0, 0x4, R3 ;  /* 0x0000000400007824 */ /* 0x000fc400078e0203 */
[----:B------:R-:W-:Y:S01]  /*04b0*/  FMUL R7, R4, UR4 ;  /* 0x0000000404077c20 */ /* 0x000fe20008400000 */
[----:B------:R-:W-:Y:S02]  /*04c0*/  ULDC UR4, c[0x0][0x144] ;  /* 0x0000510000047ab9 */ /* 0x000fe40000000800 */
[C---:B------:R-:W-:Y:S01]  /*04d0*/  LEA.HI R3, R0.reuse, R0, RZ, 0x1 ;  /* 0x0000000000037211 */ /* 0x040fe200078f08ff */
[----:B-----5:R-:W-:Y:S02]  /*04e0*/  IMAD.MOV R5, RZ, RZ, -R6 ;  /* 0x000000ffff057224 */ /* 0x020fe400078e0a06 */
[----:B------:R-:W5:Y:S01]  /*04f0*/  F2I.U32.TRUNC.NTZ R7, R7 ;  /* 0x0000000700077305 */ /* 0x000f62000020f000 */
[----:B------:R-:W-:Y:S01]  /*0500*/  LOP3.LUT R3, R3, 0xfffffffe, RZ, 0xc0, !PT ;  /* 0xfffffffe03037812 */ /* 0x000fe200078ec0ff */
[----:B------:R-:W-:Y:S01]  /*0510*/  IMAD R4, R5, UR4, R10 ;  /* 0x0000000405047c24 */ /* 0x000fe2000f8e020a */
[----:B------:R-:W-:Y:S01]  /*0520*/  ULDC UR4, c[0x0][0x148] ;  /* 0x0000520000047ab9 */ /* 0x000fe20000000800 */
[C---:B------:R-:W-:Y:S01]  /*0530*/  IMAD.SHL.U32 R5, R0.reuse, 0x4, RZ ;  /* 0x0000000400057824 */ /* 0x040fe200078e00ff */
[----:B0-----:R-:W-:Y:S01]  /*0540*/  ISETP.EQ.U32.AND P1, PT, R11, 0x1, PT ;  /* 0x000000010b00780c */ /* 0x001fe20003f22070 */
[----:B------:R-:W-:-:S03]  /*0550*/  IMAD.IADD R3, R0, 0x1, -R3 ;  /* 0x0000000100037824 */ /* 0x000fc600078e0a03 */
[----:B------:R-:W-:Y:S02]  /*0560*/  LOP3.LUT R0, R0, 0xc, R5, 0x78, !PT ;  /* 0x0000000c00007812 */ /* 0x000fe400078e7805 */
[----:B------:R-:W-:Y:S02]  /*0570*/  ISETP.NE.AND P4, PT, R3, R4, PT ;  /* 0x000000040300720c */ /* 0x000fe40003f85270 */
[----:B------:R-:W-:Y:S01]  /*0580*/  SHF.R.S32.HI R3, RZ, 0x1f, R2 ;  /* 0x0000001fff037819 */ /* 0x000fe20000011402 */
[----:B-----5:R-:W-:Y:S01]  /*0590*/  IMAD.MOV R6, RZ, RZ, -R7 ;  /* 0x000000ffff067224 */ /* 0x020fe200078e0a07 */
[----:B------:R-:W-:Y:S02]  /*05a0*/  ISETP.LT.U32.AND P0, PT, R0, 0x2, !P0 ;  /* 0x000000020000780c */ /* 0x000fe40004701070 */
[----:B------:R-:W-:Y:S01]  /*05b0*/  LEA.HI R3, R3, R2, RZ, 0x2 ;  /* 0x0000000203037211 */ /* 0x000fe200078f10ff */
[----:B------:R-:W-:-:S03]  /*05c0*/  IMAD R7, R6, UR4, R13 ;  /* 0x0000000406077c24 */ /* 0x000fc6000f8e020d */
[----:B------:R-:W-:-:S03]  /*05d0*/  LOP3.LUT R3, R3, 0xfffffffc, RZ, 0xc0, !PT ;  /* 0xfffffffc03037812 */ /* 0x000fc600078ec0ff */
[----:B------:R-:W-:Y:S02]  /*05e0*/  @P4 LEA.HI R4, R0, R0, RZ, 0x1 ;  /* 0x0000000000044211 */ /* 0x000fe400078f08ff */
[----:B------:R-:W-:Y:S01]  /*05f0*/  IMAD.IADD R5, R2, 0x1, -R3 ;  /* 0x0000000102057824 */ /* 0x000fe200078e0a03 */
[----:B------:R-:W-:Y:S02]  /*0600*/  SEL R3, RZ, 0x1, !P0 ;  /* 0x00000001ff037807 */ /* 0x000fe40004000000 */
[----:B------:R-:W-:Y:S02]  /*0610*/  @P4 SHF.R.S32.HI R4, RZ, 0x1, R4 ;  /* 0x00000001ff044819 */ /* 0x000fe40000011404 */
[----:B------:R-:W-:Y:S02]  /*0620*/  LOP3.LUT P2, RZ, R8, R5, RZ, 0xfc, !PT ;  /* 0x0000000508ff7212 */ /* 0x000fe4000784fcff */
[----:B------:R-:W-:Y:S01]  /*0630*/  @P4 ISETP.NE.AND P5, PT, R4, R7, PT ;  /* 0x000000070400420c */ /* 0x000fe20003fa5270 */
[----:B------:R-:W-:Y:S01]  /*0640*/  IMAD.MOV.U32 R4, RZ, RZ, 0x1 ;  /* 0x00000001ff047424 */ /* 0x000fe200078e00ff */
[----:B------:R-:W-:-:S02]  /*0650*/  SEL R2, RZ, 0x1, P2 ;  /* 0x00000001ff027807 */ /* 0x000fc40001000000 */
[----:B------:R-:W-:Y:S02]  /*0660*/  @P4 SEL R4, RZ, 0x1, P5 ;  /* 0x00000001ff044807 */ /* 0x000fe40002800000 */
[----:B------:R-:W-:Y:S02]  /*0670*/  SEL R2, R2, 0x2, P3 ;  /* 0x0000000202027807 */ /* 0x000fe40001800000 */
[----:B------:R-:W-:Y:S01]  /*0680*/  LOP3.LUT R4, R4, R3, RZ, 0xc0, !PT ;  /* 0x0000000304047212 */ /* 0x000fe200078ec0ff */
[----:B------:R-:W-:Y:S06]  /*0690*/  @!P1 BRA `(.L_x_3) ;  /* 0x0000000000089947 */ /* 0x000fec0003800000 */
[----:B-1234-:R-:W-:Y:S01]  /*06a0*/  UCGABAR_ARV ;  /* 0x00000000000079c7 */ /* 0x01efe20008000000 */
[----:B------:R-:W-:Y:S05]  /*06b0*/  BRA `(.L_x_4) ;  /* 0x0000000000047947 */ /* 0x000fea0003800000 */
.L_x_3:
[----:B-1234-:R-:W-:Y:S01]  /*06c0*/  NOP ;  /* 0x0000000000007918 */ /* 0x01efe20000000000 */
.L_x_4:
[----:B------:R-:W-:Y:S01]  /*06d0*/  ULDC.64 UR4, c[0x0][0x618] ;  /* 0x0001860000047ab9 */ /* 0x000fe20000000a00 */
[----:B------:R-:W-:Y:S01]  /*06e0*/  ULDC.64 UR12, c[0x0][0x208] ;  /* 0x00008200000c7ab9 */ /* 0x000fe20000000a00 */
[----:B------:R-:W-:-:S04]  /*06f0*/  ISETP.NE.U32.AND P0, PT, RZ, UR4, PT ;  /* 0x00000004ff007c0c */ /* 0x000fc8000bf05070 */
[----:B------:R-:W-:-:S13]  /*0700*/  ISETP.NE.AND.EX P0, PT, RZ, UR5, PT, P0 ;  /* 0x00000005ff007c0c */ /* 0x000fda000bf05300 */
[----:B------:R-:W-:Y:S05]  /*0710*/  @!P0 BRA `(.L_x_5) ;  /* 0x00000000001c8947 */ /* 0x000fea0003800000 */
[----:B------:R-:W0:Y:S02]  /*0720*/  LDC.64 R6, c[0x0][0x618] ;  /* 0x00018600ff067b82 */ /* 0x000e240000000a00 */
[----:B0-----:R-:W2:Y:S02]  /*0730*/  LDG.E.64 R6, desc[UR12][R6.64] ;  /* 0x0000000c06067981 */ /* 0x001ea4000c1e1b00 */
[----:B--2---:R-:W-:-:S04]  /*0740*/  ISETP.NE.U32.AND P0, PT, R6, RZ, PT ;  /* 0x000000ff0600720c */ /* 0x004fc80003f05070 */
[----:B------:R-:W-:-:S13]  /*0750*/  ISETP.NE.AND.EX P0, PT, R7, RZ, PT, P0 ;  /* 0x000000ff0700720c */ /* 0x000fda0003f05300 */
[----:B------:R-:W-:Y:S05]  /*0760*/  @!P0 BRA `(.L_x_5) ;  /* 0x0000000000088947 */ /* 0x000fea0003800000 */
[----:B------:R0:W5:Y:S01]  /*0770*/  LD.E R11, desc[UR12][R6.64] ;  /* 0x0000000c060b7980 */ /* 0x000162000c101900 */
[----:B------:R-:W-:Y:S05]  /*0780*/  BRA `(.L_x_6) ;  /* 0x0000000000207947 */ /* 0x000fea0003800000 */
.L_x_5:
[----:B------:R-:W-:Y:S02]  /*0790*/  ULDC.64 UR4, c[0x0][0x608] ;  /* 0x0001820000047ab9 */ /* 0x000fe40000000a00 */
[----:B------:R-:W-:-:S04]  /*07a0*/  ISETP.NE.U32.AND P0, PT, RZ, UR4, PT ;  /* 0x00000004ff007c0c */ /* 0x000fc8000bf05070 */
[----:B------:R-:W-:-:S13]  /*07b0*/  ISETP.NE.AND.EX P0, PT, RZ, UR5, PT, P0 ;  /* 0x00000005ff007c0c */ /* 0x000fda000bf05300 */
[----:B------:R-:W-:Y:S05]  /*07c0*/  @!P0 BRA `(.L_x_7) ;  /* 0x00000000000c8947 */ /* 0x000fea0003800000 */
[----:B------:R-:W0:Y:S02]  /*07d0*/  LDC.64 R6, c[0x0][0x608] ;  /* 0x00018200ff067b82 */ /* 0x000e240000000a00 */
[----:B0-----:R1:W5:Y:S01]  /*07e0*/  LDG.E R11, desc[UR12][R6.64] ;  /* 0x0000000c060b7981 */ /* 0x001362000c1e1900 */
[----:B------:R-:W-:Y:S05]  /*07f0*/  BRA `(.L_x_6) ;  /* 0x0000000000047947 */ /* 0x000fea0003800000 */
.L_x_7:
[----:B------:R-:W2:Y:S02]  /*0800*/  LDC R11, c[0x0][0x600] ;  /* 0x00018000ff0b7b82 */ /* 0x000ea40000000800 */
.L_x_6:
[----:B------:R-:W-:Y:S02]  /*0810*/  ULDC.64 UR4, c[0x0][0x620] ;  /* 0x0001880000047ab9 */ /* 0x000fe40000000a00 */
[----:B------:R-:W-:-:S04]  /*0820*/  ISETP.NE.U32.AND P0, PT, RZ, UR4, PT ;  /* 0x00000004ff007c0c */ /* 0x000fc8000bf05070 */
[----:B------:R-:W-:-:S13]  /*0830*/  ISETP.NE.AND.EX P0, PT, RZ, UR5, PT, P0 ;  /* 0x00000005ff007c0c */ /* 0x000fda000bf05300 */
[----:B------:R-:W-:Y:S05]  /*0840*/  @!P0 BRA `(.L_x_8) ;  /* 0x00000000001c8947 */ /* 0x000fea0003800000 */
[----:B01----:R-:W0:Y:S02]  /*0850*/  LDC.64 R6, c[0x0][0x620] ;  /* 0x00018800ff067b82 */ /* 0x003e240000000a00 */
[----:B0-----:R-:W3:Y:S02]  /*0860*/  LDG.E.64 R6, desc[UR12][R6.64] ;  /* 0x0000000c06067981 */ /* 0x001ee4000c1e1b00 */
[----:B---3--:R-:W-:-:S04]  /*0870*/  ISETP.NE.U32.AND P0, PT, R6, RZ, PT ;  /* 0x000000ff0600720c */ /* 0x008fc80003f05070 */
[----:B------:R-:W-:-:S13]  /*0880*/  ISETP.NE.AND.EX P0, PT, R7, RZ, PT, P0 ;  /* 0x000000ff0700720c */ /* 0x000fda0003f05300 */
[----:B------:R-:W-:Y:S05]  /*0890*/  @!P0 BRA `(.L_x_8) ;  /* 0x0000000000088947 */ /* 0x000fea0003800000 */
[----:B------:R0:W5:Y:S01]  /*08a0*/  LD.E R14, desc[UR12][R6.64] ;  /* 0x0000000c060e7980 */ /* 0x000162000c101900 */
[----:B------:R-:W-:Y:S05]  /*08b0*/  BRA `(.L_x_9) ;  /* 0x0000000000207947 */ /* 0x000fea0003800000 */
.L_x_8:
[----:B------:R-:W-:Y:S02]  /*08c0*/  ULDC.64 UR4, c[0x0][0x610] ;  /* 0x0001840000047ab9 */ /* 0x000fe40000000a00 */
[----:B------:R-:W-:-:S04]  /*08d0*/  ISETP.NE.U32.AND P0, PT, RZ, UR4, PT ;  /* 0x00000004ff007c0c */ /* 0x000fc8000bf05070 */
[----:B------:R-:W-:-:S13]  /*08e0*/  ISETP.NE.AND.EX P0, PT, RZ, UR5, PT, P0 ;  /* 0x00000005ff007c0c */ /* 0x000fda000bf05300 */
[----:B------:R-:W-:Y:S05]  /*08f0*/  @!P0 BRA `(.L_x_10) ;  /* 0x00000000000c8947 */ /* 0x000fea0003800000 */
[----:B------:R-:W3:Y:S02]  /*0900*/  LDC.64 R14, c[0x0][0x610] ;  /* 0x00018400ff0e7b82 */ /* 0x000ee40000000a00 */
[----:B---3--:R3:W5:Y:S01]  /*0910*/  LDG.E R14, desc[UR12][R14.64] ;  /* 0x0000000c0e0e7981 */ /* 0x008762000c1e1900 */
[----:B------:R-:W-:Y:S05]  /*0920*/  BRA `(.L_x_9) ;  /* 0x0000000000047947 */ /* 0x000fea0003800000 */
.L_x_10:
[----:B------:R-:W4:Y:S02]  /*0930*/  LDC R14, c[0x0][0x604] ;  /* 0x00018100ff0e7b82 */ /* 0x000f240000000800 */
.L_x_9:
[----:B------:R-:W1:Y:S01]  /*0940*/  LDC R3, c[0x0][0x3e8] ;  /* 0x0000fa00ff037b82 */ /* 0x000e620000000800 */
[----:B------:R-:W-:Y:S01]  /*0950*/  ULDC UR4, c[0x0][0x3dc] ;  /* 0x0000f70000047ab9 */ /* 0x000fe20000000800 */
[----:B------:R-:W-:Y:S01]  /*0960*/  ULDC.64 UR6, c[0x0][0x3e0] ;  /* 0x0000f80000067ab9 */ /* 0x000fe20000000a00 */
[----:B------:R-:W-:Y:S02]  /*0970*/  UIADD3 UR4, UR4, 0x3f, URZ ;  /* 0x0000003f04047890 */ /* 0x000fe4000fffe03f */
[----:B------:R-:W-:Y:S02]  /*0980*/  UIMAD UR6, UR7, UR6, URZ ;  /* 0x00000006070672a4 */ /* 0x000fe4000f8e023f */
[----:B------:R-:W-:-:S04]  /*0990*/  USHF.R.S32.HI UR5, URZ, 0x1f, UR4 ;  /* 0x0000001f3f057899 */ /* 0x000fc80008011404 */
[----:B------:R-:W-:-:S04]  /*09a0*/  ULEA.HI UR5, UR5, UR4, URZ, 0x6 ;  /* 0x0000000405057291 */ /* 0x000fc8000f8f303f */
[----:B------:R-:W-:Y:S01]  /*09b0*/  USHF.R.S32.HI UR15, URZ, 0x6, UR5 ;  /* 0x000000063f0f7899 */ /* 0x000fe20008011405 */
[----:B-1----:R-:W-:-:S05]  /*09c0*/  IMAD R3, R3, UR6, RZ ;  /* 0x0000000603037c24 */ /* 0x002fca000f8e02ff */
[----:B------:R-:W-:Y:S01]  /*09d0*/  IMAD R3, R3, UR15, RZ ;  /* 0x0000000f03037c24 */ /* 0x000fe2000f8e02ff */
[----:B------:R-:W-:Y:S06]  /*09e0*/  @!P1 BRA `(.L_x_11) ;  /* 0x00000000000c9947 */ /* 0x000fec0003800000 */
[----:B------:R-:W-:Y:S01]  /*09f0*/  UCGABAR_WAIT ;  /* 0x0000000000007dc7 */ /* 0x000fe20008000000 */
[----:B------:R-:W-:Y:S01]  /*0a00*/  CCTL.IVALL ;  /* 0x00000000ff00798f */ /* 0x000fe20002000000 */
[----:B------:R-:W-:Y:S05]  /*0a10*/  BRA `(.L_x_12) ;  /* 0x0000000000047947 */ /* 0x000fea0003800000 */
.L_x_11:
[----:B------:R-:W-:Y:S06]  /*0a20*/  BAR.SYNC.DEFER_BLOCKING 0x0 ;  /* 0x0000000000007b1d */ /* 0x000fec0000010000 */
.L_x_12:
[----:B------:R-:W-:-:S13]  /*0a30*/  ISETP.NE.AND P0, PT, R8, RZ, PT ;  /* 0x000000ff0800720c */ /* 0x000fda0003f05270 */
[----:B------:R-:W-:Y:S05]  /*0a40*/  @!P0 BRA `(.L_x_13) ;  /* 0x000000b400f88947 */ /* 0x000fea0003800000 */
[----:B------:R-:W-:-:S13]  /*0a50*/  ISETP.NE.AND P0, PT, R8, 0x1, PT ;  /* 0x000000010800780c */ /* 0x000fda0003f05270 */
[----:B------:R-:W-:Y:S05]  /*0a60*/  @P0 EXIT ;  /* 0x000000000000094d */ /* 0x000fea0003800000 */
[----:B------:R-:W-:Y:S01]  /*0a70*/  ISETP.GE.AND P0, PT, R3, 0x1, PT ;  /* 0x000000010300780c */ /* 0x000fe20003f06270 */
[----:B------:R-:W-:Y:S01]  /*0a80*/  UMOV UR4, URZ ;  /* 0x0000003f00047c82 */ /* 0x000fe20008000000 */
[----:B------:R-:W-:Y:S02]  /*0a90*/  CS2R R54, SRZ ;  /* 0x0000000000367805 */ /* 0x000fe4000001ff00 */
[----:B------:R-:W-:Y:S02]  /*0aa0*/  CS2R R120, SRZ ;  /* 0x0000000000787805 */ /* 0x000fe4000001ff00 */
[----:B------:R-:W-:Y:S02]  /*0ab0*/  CS2R R122, SRZ ;  /* 0x00000000007a7805 */ /* 0x000fe4000001ff00 */
[----:B------:R-:W-:Y:S02]  /*0ac0*/  CS2R R124, SRZ ;  /* 0x00000000007c7805 */ /* 0x000fe4000001ff00 */
[----:B------:R-:W-:-:S02]  /*0ad0*/  CS2R R126, SRZ ;  /* 0x00000000007e7805 */ /* 0x000fc4000001ff00 */
[----:B------:R-:W-:Y:S02]  /*0ae0*/  CS2R R128, SRZ ;  /* 0x0000000000807805 */ /* 0x000fe4000001ff00 */
        /* <DEDUP_REMOVED lines=57> */
[----:B------:R-:W-:Y:S01]  /*0e80*/  CS2R R52, SRZ ;  /* 0x0000000000347805 */ /* 0x000fe2000001ff00 */
[----:B------:R-:W-:Y:S06]  /*0e90*/  @!P0 BRA `(.L_x_14) ;  /* 0x0000000400688947 */ /* 0x000fec0003800000 */
[----:B------:R-:W-:-:S04]  /*0ea0*/  LOP3.LUT R5, R2, 0x1, RZ, 0xfc, !PT ;  /* 0x0000000102057812 */ /* 0x000fc800078efcff */
[----:B------:R-:W-:-:S13]  /*0eb0*/  ISETP.NE.AND P1, PT, R5, 0x3, PT ;  /* 0x000000030500780c */ /* 0x000fda0003f25270 */
[----:B------:R-:W-:Y:S05]  /*0ec0*/  @!P1 BRA `(.L_x_15) ;  /* 0x0000000000049947 */ /* 0x000fea0003800000 */
[----:B------:R-:W-:Y:S01]  /*0ed0*/  BPT.TRAP 0x1 ;  /* 0x000000040000795c */ /* 0x000fe20000300000 */
.L_x_15:
[----:B------:R-:W1:Y:S01]  /*0ee0*/  S2UR UR5, SR_CgaCtaId ;  /* 0x00000000000579c3 */ /* 0x000e620000008800 */
[----:B------:R-:W-:Y:S01]  /*0ef0*/  SHF.L.U32 R5, RZ, 0x1f, RZ ;  /* 0x0000001fff057819 */ /* 0x000fe200000006ff */
[----:B------:R-:W-:Y:S02]  /*0f00*/  UMOV UR4, 0x400 ;  /* 0x0000040000047882 */ /* 0x000fe40000000000 */
[----:B-1----:R-:W-:-:S12]  /*0f10*/  ULEA UR4, UR5, UR4, 0x18 ;  /* 0x0000000405047291 */ /* 0x002fd8000f8ec03f */
.L_x_16:
[----:B0-----:R-:W-:-:S04]  /*0f20*/  IMAD.U32 R6, RZ, RZ, UR4 ;  /* 0x00000004ff067e24 */ /* 0x001fc8000f8e00ff */
[----:B------:R0:W1:Y:S03]  /*0f30*/  SYNCS.PHASECHK.TRANS64.TRYWAIT P1, [R6+URZ+0x32000], R5 ;  /* 0x03200005060075a7 */ /* 0x000066000802017f */
[----:B-1----:R-:W-:Y:S05]  /*0f40*/  @!P1 NANOSLEEP.SYNCS 0x989680 ;  /* 0x009896800000995d */ /* 0x002fea0003900000 */
[----:B------:R-:W1:Y:S02]  /*0f50*/  @!P1 SYNCS.PHASECHK.TRANS64 P1, [R6+URZ+0x32000], R5 ;  /* 0x03200005060095a7 */ /* 0x000e64000802007f */
[----:B-1----:R-:W-:Y:S05]  /*0f60*/  @!P1 BRA `(.L_x_16) ;  /* 0xfffffffc00ec9947 */ /* 0x002fea000383ffff */
[----:B------:R-:W-:Y:S01]  /*0f70*/  UIADD3 UR5, UR4, 0x28000, URZ ;  /* 0x0002800004057890 */ /* 0x000fe2000fffe03f */
[----:B------:R-:W-:Y:S01]  /*0f80*/  WARPGROUP.ARRIVE ;  /* 0x00000000000079c5 */ /* 0x000fe20000000000 */
[----:B------:R-:W-:Y:S02]  /*0f90*/  USHF.R.U32.HI UR4, URZ, 0x4, UR4 ;  /* 0x000000043f047899 */ /* 0x000fe40008011604 */
[----:B------:R-:W-:Y:S02]  /*0fa0*/  USHF.R.U32.HI UR5, URZ, 0x4, UR5 ;  /* 0x000000043f057899 */ /* 0x000fe40008011605 */
[----:B------:R-:W-:Y:S02]  /*0fb0*/  ULOP3.LUT UR4, UR4, 0x3fff, URZ, 0xc0, !UPT ;  /* 0x00003fff04047892 */ /* 0x000fe4000f8ec03f */
[----:B------:R-:W-:Y:S02]  /*0fc0*/  ULOP3.LUT UR5, UR5, 0x3fff, URZ, 0xc0, !UPT ;  /* 0x00003fff05057892 */ /* 0x000fe4000f8ec03f */
[----:B------:R-:W-:-:S02]  /*0fd0*/  ULOP3.LUT UR4, UR4, 0x10000, URZ, 0xfc, !UPT ;  /* 0x0001000004047892 */ /* 0x000fc4000f8efc3f */
[----:B------:R-:W-:Y:S02]  /*0fe0*/  ULOP3.LUT UR6, UR5, 0x10000, URZ, 0xfc, !UPT ;  /* 0x0001000005067892 */ /* 0x000fe4000f8efc3f */
[----:B------:R-:W-:Y:S02]  /*0ff0*/  UIADD3 UR5, UR4, 0x200, URZ ;  /* 0x0000020004057890 */ /* 0x000fe4000fffe03f */
[----:B------:R-:W-:Y:S02]  /*1000*/  UIADD3 UR7, UR4, 0x400, URZ ;  /* 0x0000040004077890 */ /* 0x000fe4000fffe03f */
[----:B------:R-:W-:Y:S01]  /*1010*/  UMOV UR8, UR4 ;  /* 0x0000000400087c82 */ /* 0x000fe20008000000 */
[----:B------:R-:W-:Y:S01]  /*1020*/  UMOV UR9, 0x40000040 ;  /* 0x4000004000097882 */ /* 0x000fe20000000000 */
[----:B------:R-:W-:Y:S01]  /*1030*/  UMOV UR10, UR6 ;  /* 0x00000006000a7c82 */ /* 0x000fe20008000000 */
[----:B------:R-:W-:Y:S01]  /*1040*/  UMOV UR11, 0x40000040 ;  /* 0x40000040000b7882 */ /* 0x000fe20000000000 */
[----:B------:R-:W-:Y:S01]  /*1050*/  UIADD3 UR14, UR4, 0x600, URZ ;  /* 0x00000600040e7890 */ /* 0x000fe2000fffe03f */
[----:B------:R-:W-:Y:S01]  /*1060*/  HGMMA.64x64x16.F32 R120, gdesc[UR8], RZ, !UPT ;  /* 0x00e00000087879f0 */ /* 0x000fe2000c7008ff */
        /* <DEDUP_REMOVED lines=12> */
[----:B------:R-:W-:-:S02]  /*1130*/  UIADD3 UR8, UR4, 0x2, URZ ;  /* 0x0000000204087890 */ /* 0x000fc4000fffe03f */
[----:B------:R-:W-:Y:S01]  /*1140*/  UIADD3 UR10, UR6, 0x2, URZ ;  /* 0x00000002060a7890 */ /* 0x000fe2000fffe03f */
[----:B------:R-:W-:Y:S01]  /*1150*/  UMOV UR9, 0x40000040 ;  /* 0x4000004000097882 */ /* 0x000fe20000000000 */
[----:B------:R-:W-:-:S07]  /*1160*/  UMOV UR11, 0x40000040 ;  /* 0x40000040000b7882 */ /* 0x000fce0000000000 */
[----:B------:R-:W-:Y:S01]  /*1170*/  HGMMA.64x64x16.F32 R120, gdesc[UR8], R120 ;  /* 0x00e00000087879f0 */ /* 0x000fe20008700878 */
[----:B------:R-:W-:Y:S01]  /*1180*/  UMOV UR8, UR5 ;  /* 0x0000000500087c82 */ /* 0x000fe20008000000 */
[----:B------:R-:W-:Y:S01]  /*1190*/  UMOV UR9, 0x40000040 ;  /* 0x4000004000097882 */ /* 0x000fe20000000000 */
[----:B------:R-:W-:Y:S01]  /*11a0*/  UIADD3 UR5, UR4, 0x204, URZ ;  /* 0x0000020404057890 */ /* 0x000fe2000fffe03f */
        /* <DEDUP_REMOVED lines=19> */
[----:B------:R-:W-:Y:S02]  /*12e0*/  UMOV UR9, 0x40000040 ;  /* 0x4000004000097882 */ /* 0x000fe40000000000 */
[----:B------:R-:W-:Y:S01]  /*12f0*/  HGMMA.64x64x16.F32 R56, gdesc[UR8], R56 ;  /* 0x00e00000083879f0 */ /* 0x000fe20008700838 */
[----:B------:R-:W-:Y:S01]  /*1300*/  UMOV UR8, UR14 ;  /* 0x0000000e00087c82 */ /* 0x000fe20008000000 */
[----:B------:R-:W-:-:S02]  /*1310*/  UMOV UR9, 0x40000040 ;  /* 0x4000004000097882 */ /* 0x000fc40000000000 */
[----:B------:R-:W-:Y:S01]  /*1320*/  HGMMA.64x64x16.F32 R24, gdesc[UR8], R24 ;  /* 0x00e00000081879f0 */ /* 0x000fe20008700818 */
[----:B------:R-:W-:Y:S02]  /*1330*/  UIADD3 UR8, UR4, 0x6, URZ ;  /* 0x0000000604087890 */ /* 0x000fe4000fffe03f */
[----:B------:R-:W-:Y:S02]  /*1340*/  UIADD3 UR10, UR6, 0x6, URZ ;  /* 0x00000006060a7890 */ /* 0x000fe4000fffe03f */
[----:B------:R-:W-:Y:S01]  /*1350*/  UIADD3 UR6, UR4, 0x406, URZ ;  /* 0x0000040604067890 */ /* 0x000fe2000fffe03f */
[----:B------:R-:W-:Y:S01]  /*1360*/  UMOV UR9, 0x40000040 ;  /* 0x4000004000097882 */ /* 0x000fe20000000000 */
[----:B------:R-:W-:Y:S01]  /*1370*/  UMOV UR11, 0x40000040 ;  /* 0x40000040000b7882 */ /* 0x000fe20000000000 */
[----:B------:R-:W-:-:S04]  /*1380*/  UIADD3 UR4, UR4, 0x606, URZ ;  /* 0x0000060604047890 */ /* 0x000fc8000fffe03f */
[----:B------:R-:W-:Y:S01]  /*1390*/  HGMMA.64x64x16.F32 R120, gdesc[UR8], R120 ;  /* 0x00e00000087879f0 */ /* 0x000fe20008700878 */
[----:B------:R-:W-:Y:S01]  /*13a0*/  UMOV UR8, UR5 ;  /* 0x0000000500087c82 */ /* 0x000fe20008000000 */
[----:B------:R-:W-:Y:S02]  /*13b0*/  UMOV UR9, 0x40000040 ;  /* 0x4000004000097882 */ /* 0x000fe40000000000 */
[----:B------:R-:W-:Y:S01]  /*13c0*/  HGMMA.64x64x16.F32 R88, gdesc[UR8], R88 ;  /* 0x00e00000085879f0 */ /* 0x000fe20008700858 */
[----:B------:R-:W-:Y:S01]  /*13d0*/  UMOV UR8, UR6 ;  /* 0x0000000600087c82 */ /* 0x000fe20008000000 */
[----:B------:R-:W-:Y:S02]  /*13e0*/  UMOV UR9, 0x40000040 ;  /* 0x4000004000097882 */ /* 0x000fe40000000000 */
[----:B------:R-:W-:Y:S01]  /*13f0*/  HGMMA.64x64x16.F32 R56, gdesc[UR8], R56 ;  /* 0x00e00000083879f0 */ /* 0x000fe20008700838 */
[----:B------:R-:W-:Y:S01]  /*1400*/  UMOV UR8, UR4 ;  /* 0x0000000400087c82 */ /* 0x000fe20008000000 */
[----:B------:R-:W-:Y:S01]  /*1410*/  UMOV UR9, 0x40000040 ;  /* 0x4000004000097882 */ /* 0x000fe20000000000 */
[----:B------:R-:W-:Y:S01]  /*1420*/  UMOV UR4, 0x1 ;  /* 0x0000000100047882 */ /* 0x000fe20000000000 */
[----:B------:R-:W-:Y:S04]  /*1430*/  HGMMA.64x64x16.F32 R24, gdesc[UR8], R24, gsb0 ;  /* 0x00e00000081879f0 */ /* 0x000fe80008000818 */
.L_x_14:
[----:B0-----:R-:W-:-:S05]  /*1440*/  VIMNMX R6, R3, 0x1, PT ;  /* 0x0000000103067848 */ /* 0x001fca0003fe0100 */
[----:B------:R-:W-:-:S05]  /*1450*/  IMAD.IADD R6, R3, 0x1, -R6 ;  /* 0x0000000103067824 */ /* 0x000fca00078e0a06 */
[----:B------:R-:W-:-:S13]  /*1460*/  ISETP.GE.AND P1, PT, R6, 0x1, PT ;  /* 0x000000010600780c */ /* 0x000fda0003f26270 */
[----:B------:R-:W-:Y:S05]  /*1470*/  @!P1 BRA `(.L_x_17) ;  /* 0x0000000400e89947 */ /* 0x000fea0003800000 */
[----:B------:R-:W0:Y:S01]  /*1480*/  S2UR UR6, SR_CgaCtaId ;  /* 0x00000000000679c3 */ /* 0x000e220000008800 */
[----:B------:R-:W-:Y:S01]  /*1490*/  UMOV UR5, 0x400 ;  /* 0x0000040000057882 */ /* 0x000fe20000000000 */
[----:B------:R-:W-:Y:S01]  /*14a0*/  LOP3.LUT R10, R2, 0x1, RZ, 0xfc, !PT ;  /* 0x00000001020a7812 */ /* 0x000fe200078efcff */
[----:B------:R-:W-:Y:S01]  /*14b0*/  IMAD.MOV.U32 R9, RZ, RZ, RZ ;  /* 0x000000ffff097224 */ /* 0x000fe200078e00ff */
[----:B------:R-:W-:Y:S01]  /*14c0*/  UISETP.NE.U32.AND UP0, UPT, UR4, URZ, UPT ;  /* 0x0000003f0400728c */ /* 0x000fe2000bf05070 */
[----:B------:R-:W-:Y:S02]  /*14d0*/  IMAD.MOV.U32 R3, RZ, RZ, R6 ;  /* 0x000000ffff037224 */ /* 0x000fe400078e0006 */
[----:B------:R-:W-:Y:S01]  /*14e0*/  IMAD.MOV.U32 R5, RZ, RZ, RZ ;  /* 0x000000ffff057224 */ /* 0x000fe200078e00ff */
[----:B0-----:R-:W-:-:S04]  /*14f0*/  ULEA UR5, UR6, UR5, 0x18 ;  /* 0x0000000506057291 */ /* 0x001fc8000f8ec03f */
[----:B------:R-:W-:Y:S02]  /*1500*/  UIADD3 UR7, UR5, 0x28000, URZ ;  /* 0x0002800005077890 */ /* 0x000fe4000fffe03f */
[----:B------:R-:W-:Y:S02]  /*1510*/  USHF.R.U32.HI UR6, URZ, 0x4, UR5 ;  /* 0x000000043f067899 */ /* 0x000fe40008011605 */
[----:B------:R-:W-:Y:S02]  /*1520*/  USHF.R.U32.HI UR7, URZ, 0x4, UR7 ;  /* 0x000000043f077899 */ /* 0x000fe40008011607 */
[----:B------:R-:W-:Y:S02]  /*1530*/  ULOP3.LUT UR6, UR6, 0x3fff, URZ, 0xc0, !UPT ;  /* 0x00003fff06067892 */ /* 0x000fe4000f8ec03f */
[----:B------:R-:W-:Y:S02]  /*1540*/  ULOP3.LUT UR7, UR7, 0x3fff, URZ, 0xc0, !UPT ;  /* 0x00003fff07077892 */ /* 0x000fe4000f8ec03f */
[----:B------:R-:W-:-:S02]  /*1550*/  ULOP3.LUT UR6, UR6, 0x10000, URZ, 0xfc, !UPT ;  /* 0x0001000006067892 */ /* 0x000fc4000f8efc3f */
[----:B------:R-:W-:-:S12]  /*1560*/  ULOP3.LUT UR7, UR7, 0x10000, URZ, 0xfc, !UPT ;  /* 0x0001000007077892 */ /* 0x000fd8000f8efc3f */
.L_x_22:
[----:B------:R-:W-:-:S13]  /*1570*/  ISETP.NE.AND P2, PT, R10, 0x3, PT ;  /* 0x000000030a00780c */ /* 0x000fda0003f45270 */
[----:B------:R-:W-:Y:S05]  /*1580*/  @!P2 BRA `(.L_x_18) ;  /* 0x000000000004a947 */ /* 0x000fea0003800000 */
[----:B------:R-:W-:Y:S01]  /*1590*/  BPT.TRAP 0x1 ;  /* 0x000000040000795c */ /* 0x000fe20000300000 */
.L_x_18:
[----:B------:R-:W-:Y:S01]  /*15a0*/  SHF.L.U32 R7, R9, 0x1f, RZ ;  /* 0x0000001f09077819 */ /* 0x000fe200000006ff */
[----:B------:R-:W-:-:S12]  /*15b0*/  ULEA UR8, UR4, UR5, 0x3 ;  /* 0x0000000504087291 */ /* 0x000fd8000f8e183f */
.L_x_19:
[----:B0-----:R-:W-:-:S04]  /*15c0*/  IMAD.U32 R8, RZ, RZ, UR8 ;  /* 0x00000008ff087e24 */ /* 0x001fc8000f8e00ff */
[----:B------:R0:W1:Y:S03]  /*15d0*/  SYNCS.PHASECHK.TRANS64.TRYWAIT P1, [R8+URZ+0x32000], R7 ;  /* 0x03200007080075a7 */ /* 0x000066000802017f */
[----:B-1----:R-:W-:Y:S05]  /*15e0*/  @!P1 NANOSLEEP.SYNCS 0x989680 ;  /* 0x009896800000995d */ /* 0x002fea0003900000 */
[----:B------:R-:W1:Y:S02]  /*15f0*/  @!P1 SYNCS.PHASECHK.TRANS64 P1, [R8+URZ+0x32000], R7 ;  /* 0x03200007080095a7 */ /* 0x000e64000802007f */
[----:B-1----:R-:W-:Y:S05]  /*1600*/  @!P1 BRA `(.L_x_19) ;  /* 0xfffffffc00ec9947 */ /* 0x002fea000383ffff */
[----:B------:R-:W-:Y:S01]  /*1610*/  ULEA UR8, UR4, UR6, 0xb ;  /* 0x0000000604087291 */ /* 0x000fe2000f8e583f */
[----:B------:R-:W-:Y:S01]  /*1620*/  WARPGROUP.ARRIVE ;  /* 0x00000000000079c5 */ /* 0x000fe20000000000 */
[----:B------:R-:W-:Y:S02]  /*1630*/  ULEA UR10, UR4, UR7, 0x9 ;  /* 0x00000007040a7291 */ /* 0x000fe4000f8e483f */
[----:B------:R-:W-:Y:S02]  /*1640*/  UIADD3 UR16, UR8, 0x200, URZ ;  /* 0x0000020008107890 */ /* 0x000fe4000fffe03f */
[----:B------:R-:W-:Y:S01]  /*1650*/  UIADD3 UR14, UR8, 0x400, URZ ;  /* 0x00000400080e7890 */ /* 0x000fe2000fffe03f */
[----:B------:R-:W-:Y:S01]  /*1660*/  UMOV UR9, 0x40000040 ;  /* 0x4000004000097882 */ /* 0x000fe20000000000 */
[----:B------:R-:W-:Y:S01]  /*1670*/  UMOV UR11, 0x40000040 ;  /* 0x40000040000b7882 */ /* 0x000fe20000000000 */
[----:B------:R-:W-:Y:S02]  /*1680*/  UMOV UR18, UR10 ;  /* 0x0000000a00127c82 */ /* 0x000fe40008000000 */
[----:B------:R-:W-:Y:S01]  /*1690*/  HGMMA.64x64x16.F32 R120, gdesc[UR8], R120, UP0 ;  /* 0x00e00000087879f0 */ /* 0x000fe2000bf00878 */
[----:B------:R-:W-:Y:S01]  /*16a0*/  UIADD3 UR9, UR8, 0x600, URZ ;  /* 0x0000060008097890 */ /* 0x000fe2000fffe03f */
[----:B------:R-:W-:Y:S01]  /*16b0*/  UMOV UR19, UR11 ;  /* 0x0000000b00137c82 */ /* 0x000fe20008000000 */
[----:B------:R-:W-:-:S02]  /*16c0*/  UMOV UR17, 0x40000040 ;  /* 0x4000004000117882 */ /* 0x000fc40000000000 */
[----:B------:R-:W-:Y:S01]  /*16d0*/  HGMMA.64x64x16.F32 R88, gdesc[UR16], R88, UP0 ;  /* 0x00e00000105879f0 */ /* 0x000fe2000bf00858 */
[----:B------:R-:W-:Y:S01]  /*16e0*/  UMOV UR18, UR10 ;  /* 0x0000000a00127c82 */ /* 0x000fe20008000000 */
[----:B------:R-:W-:Y:S01]  /*16f0*/  UMOV UR19, UR11 ;  /* 0x0000000b00137c82 */ /* 0x000fe20008000000 */
[----:B------:R-:W-:Y:S01]  /*1700*/  UMOV UR16, UR14 ;  /* 0x0000000e00107c82 */ /* 0x000fe20008000000 */
[----:B------:R-:W-:Y:S01]  /*1710*/  UMOV UR17, 0x40000040 ;  /* 0x4000004000117882 */ /* 0x000fe20000000000 */
[----:B------:R-:W-:Y:S01]  /*1720*/  UIADD3 UR14, UR8, 0x602, URZ ;  /* 0x00000602080e7890 */ /* 0x000fe2000fffe03f */
[----:B------:R-:W-:Y:S01]  /*1730*/  HGMMA.64x64x16.F32 R56, gdesc[UR16], R56, UP0 ;  /* 0x00e00000103879f0 */ /* 0x000fe2000bf00838 */
[----:B------:R-:W-:Y:S01]  /*1740*/  UMOV UR18, UR10 ;  /* 0x0000000a00127c82 */ /* 0x000fe20008000000 */
[----:B------:R-:W-:Y:S01]  /*1750*/  UMOV UR19, UR11 ;  /* 0x0000000b00137c82 */ /* 0x000fe20008000000 */
[----:B------:R-:W-:Y:S01]  /*1760*/  UMOV UR16, UR9 ;  /* 0x0000000900107c82 */ /* 0x000fe20008000000 */
[----:B------:R-:W-:Y:S01]  /*1770*/  UMOV UR17, 0x40000040 ;  /* 0x4000004000117882 */ /* 0x000fe20000000000 */
[----:B------:R-:W-:Y:S01]  /*1780*/  UIADD3 UR9, UR8, 0x202, URZ ;  /* 0x0000020208097890 */ /* 0x000fe2000fffe03f */
[----:B------:R-:W-:Y:S01]  /*1790*/  HGMMA.64x64x16.F32 R24, gdesc[UR16], R24, UP0 ;  /* 0x00e00000101879f0 */ /* 0x000fe2000bf00818 */
[----:B------:R-:W-:-:S02]  /*17a0*/  UIADD3 UR16, UR8, 0x2, URZ ;  /* 0x0000000208107890 */ /* 0x000fc4000fffe03f */
[----:B------:R-:W-:Y:S02]  /*17b0*/  UIADD3 UR18, UR10, 0x2, URZ ;  /* 0x000000020a127890 */ /* 0x000fe4000fffe03f */
[----:B------:R-:W-:Y:S01]  /*17c0*/  UIADD3 UR11, UR8, 0x402, URZ ;  /* 0x00000402080b7890 */ /* 0x000fe2000fffe03f */
[----:B------:R-:W-:Y:S01]  /*17d0*/  UMOV UR17, 0x40000040 ;  /* 0x4000004000117882 */ /* 0x000fe20000000000 */
[----:B------:R-:W-:-:S05]  /*17e0*/  UMOV UR19, 0x40000040 ;  /* 0x4000004000137882 */ /* 0x000fca0000000000 */
        /* <DEDUP_REMOVED lines=42> */
[----:B------:R-:W-:-:S02]  /*1a90*/  UMOV UR17, 0x40000040 ;  /* 0x4000004000117882 */ /* 0x000fc40000000000 */
[----:B------:R-:W-:Y:S03]  /*1aa0*/  HGMMA.64x64x16.F32 R24, gdesc[UR16], R24, gsb0 ;  /* 0x00e00000101879f0 */ /* 0x000fe60008000818 */
[----:B------:R-:W-:Y:S02]  /*1ab0*/  WARPGROUP.DEPBAR.LE gsb0, 0x1 ;  /* 0x00008000000079c5 */ /* 0x000fe40000010100 */
[----:B------:R-:W-:Y:S05]  /*1ac0*/  @!P2 BRA `(.L_x_20) ;  /* 0x000000000004a947 */ /* 0x000fea0003800000 */
[----:B------:R-:W-:Y:S01]  /*1ad0*/  BPT.TRAP 0x1 ;  /* 0x000000040000795c */ /* 0x000fe20000300000 */
.L_x_20:
[----:B------:R-:W-:-:S13]  /*1ae0*/  ISETP.NE.AND P1, PT, R4, RZ, PT ;  /* 0x000000ff0400720c */ /* 0x000fda0003f25270 */
[----:B0-----:R-:W-:-:S05]  /*1af0*/  @P1 LEA R7, R5, UR5, 0x3 ;  /* 0x0000000505071c11 */ /* 0x001fca000f8e18ff */
[----:B------:R-:W-:-:S05]  /*1b00*/  @P1 VIADD R7, R7, 0x32028 ;  /* 0x0003202807071836 */ /* 0x000fca0000000000 */
[----:B------:R-:W-:-:S04]  /*1b10*/  @P1 PRMT R7, R0, 0x654, R7 ;  /* 0x0000065400071816 */ /* 0x000fc80000000007 */
[----:B------:R0:W-:Y:S01]  /*1b20*/  @P1 SYNCS.ARRIVE.TRANS64.RED.A1T0 RZ, [R7+URZ], RZ ;  /* 0x000000ff07ff19a7 */ /* 0x0001e2000810043f */
[----:B------:R-:W-:-:S13]  /*1b30*/  ISETP.GT.U32.AND P1, PT, R2, 0x1, PT ;  /* 0x000000010200780c */ /* 0x000fda0003f24070 */
[----:B0-----:R-:W-:Y:S05]  /*1b40*/  @P1 BRA `(.L_x_21) ;  /* 0x0000000000041947 */ /* 0x001fea0003800000 */
[----:B------:R-:W-:Y:S01]  /*1b50*/  BPT.TRAP 0x1 ;  /* 0x000000040000795c */ /* 0x000fe20000300000 */
.L_x_21:
[----:B------:R-:W-:Y:S01]  /*1b60*/  UIADD3 UR4, UR4, 0x1, URZ ;  /* 0x0000000104047890 */ /* 0x000fe2000fffe03f */
[----:B------:R-:W-:Y:S01]  /*1b70*/  ISETP.GT.AND P2, PT, R3, 0x1, PT ;  /* 0x000000010300780c */ /* 0x000fe20003f44270 */
[----:B------:R-:W-:Y:S02]  /*1b80*/  VIADD R5, R5, 0x1 ;  /* 0x0000000105057836 */ /* 0x000fe40000000000 */
[----:B------:R-:W-:Y:S01]  /*1b90*/  UISETP.NE.AND UP0, UPT, UR4, 0x5, UPT ;  /* 0x000000050400788c */ /* 0x000fe2000bf05270 */
[----:B------:R-:W-:Y:S02]  /*1ba0*/  VIADD R3, R3, 0xffffffff ;  /* 0xffffffff03037836 */ /* 0x000fe40000000000 */
[C---:B------:R-:W-:Y:S01]  /*1bb0*/  ISETP.NE.AND P1, PT, R5.reuse, 0x5, PT ;  /* 0x000000050500780c */ /* 0x040fe20003f25270 */
[----:B------:R-:W-:Y:S02]  /*1bc0*/  USEL UR8, URZ, 0x1, UP0 ;  /* 0x000000013f087887 */ /* 0x000fe40008000000 */
[----:B------:R-:W-:Y:S01]  /*1bd0*/  USEL UR4, UR4, URZ, UP0 ;  /* 0x0000003f04047287 */ /* 0x000fe20008000000 */
[----:B------:R-:W-:Y:S01]  /*1be0*/  SEL R5, R5, RZ, P1 ;  /* 0x000000ff05057207 */ /* 0x000fe20000800000 */
[----:B------:R-:W-:-:S02]  /*1bf0*/  UPLOP3.LUT UP0, UPT, UPT, UPT, UPT, 0x80, 0x0 ;  /* 0x000000000000789c */ /* 0x000fc40003f0f070 */
[----:B------:R-:W-:Y:S01]  /*1c00*/  LOP3.LUT R9, R9, UR8, RZ, 0x3c, !PT ;  /* 0x0000000809097c12 */ /* 0x000fe2000f8e3cff */
[----:B------:R-:W-:Y:S08]  /*1c10*/  @P2 BRA `(.L_x_22) ;  /* 0xfffffff800542947 */ /* 0x000ff0000383ffff */
.L_x_17:
[----:B------:R-:W-:Y:S02]  /*1c20*/  WARPGROUP.DEPBAR.LE gsb0, 0x0 ;  /* 0x00008000000079c5 */ /* 0x000fe40000010000 */
[----:B------:R-:W-:Y:S05]  /*1c30*/  @!P0 BRA `(.L_x_23) ;  /* 0x0000000000548947 */ /* 0x000fea0003800000 */
[----:B------:R-:W-:-:S04]  /*1c40*/  LOP3.LUT R3, R2, 0x1, RZ, 0xfc, !PT ;  /* 0x0000000102037812 */ /* 0x000fc800078efcff */
[----:B------:R-:W-:-:S13]  /*1c50*/  ISETP.NE.AND P0, PT, R3, 0x3, PT ;  /* 0x000000030300780c */ /* 0x000fda0003f05270 */
[----:B------:R-:W-:Y:S05]  /*1c60*/  @!P0 BRA `(.L_x_24) ;  /* 0x0000000000048947 */ /* 0x000fea0003800000 */
[----:B------:R-:W-:Y:S01]  /*1c70*/  BPT.TRAP 0x1 ;  /* 0x000000040000795c */ /* 0x000fe20000300000 */
.L_x_24:
[----:B------:R-:W-:Y:S01]  /*1c80*/  ISETP.NE.AND P0, PT, R4, RZ, PT ;  /* 0x000000ff0400720c */ /* 0x000fe20003f05270 */
[----:B------:R-:W-:Y:S01]  /*1c90*/  BSSY B0, `(.L_x_25) ;  /* 0x000000d000007945 */ /* 0x000fe20003800000 */
[----:B------:R-:W-:-:S11]  /*1ca0*/  ISETP.GT.U32.AND P1, PT, R2, 0x1, PT ;  /* 0x000000010200780c */ /* 0x000fd60003f24070 */
[----:B------:R-:W-:Y:S05]  /*1cb0*/  @!P0 BRA `(.L_x_26) ;  /* 0x0000000000288947 */ /* 0x000fea0003800000 */
[----:B------:R-:W0:Y:S01]  /*1cc0*/  S2R R5, SR_CgaCtaId ;  /* 0x0000000000057919 */ /* 0x000e220000008800 */
[----:B------:R-:W-:Y:S01]  /*1cd0*/  IMAD.WIDE.U32 R2, R6, -0x33333333, RZ ;  /* 0xcccccccd06027825 */ /* 0x000fe200078e00ff */
[----:B------:R-:W-:-:S04]  /*1ce0*/  MOV R2, 0x400 ;  /* 0x0000040000027802 */ /* 0x000fc80000000f00 */
[----:B------:R-:W-:-:S05]  /*1cf0*/  SHF.R.U32.HI R3, RZ, 0x2, R3 ;  /* 0x00000002ff037819 */ /* 0x000fca0000011603 */
[----:B------:R-:W-:Y:S01]  /*1d00*/  IMAD R6, R3, -0x5, R6 ;  /* 0xfffffffb03067824 */ /* 0x000fe200078e0206 */
[----:B0-----:R-:W-:-:S05]  /*1d10*/  LEA R5, R5, R2, 0x18 ;  /* 0x0000000205057211 */ /* 0x001fca00078ec0ff */
[----:B------:R-:W-:-:S04]  /*1d20*/  IMAD R6, R6, 0x8, R5 ;  /* 0x0000000806067824 */ /* 0x000fc800078e0205 */
[----:B------:R-:W-:-:S05]  /*1d30*/  VIADD R3, R6, 0x32028 ;  /* 0x0003202806037836 */ /* 0x000fca0000000000 */
[----:B------:R-:W-:-:S04]  /*1d40*/  PRMT R3, R0, 0x654, R3 ;  /* 0x0000065400037816 */ /* 0x000fc80000000003 */
[----:B------:R0:W-:Y:S03]  /*1d50*/  SYNCS.ARRIVE.TRANS64.RED.A1T0 RZ, [R3+URZ], RZ ;  /* 0x000000ff03ff79a7 */ /* 0x0001e6000810043f */
.L_x_26:
[----:B------:R-:W-:Y:S05]  /*1d60*/  BSYNC B0 ;  /* 0x0000000000007941 */ /* 0x000fea0003800000 */
.L_x_25:
[----:B------:R-:W-:Y:S05]  /*1d70*/  @P1 BRA `(.L_x_23) ;  /* 0x0000000000041947 */ /* 0x000fea0003800000 */
[----:B------:R-:W-:Y:S01]  /*1d80*/  BPT.TRAP 0x1 ;  /* 0x000000040000795c */ /* 0x000fe20000300000 */
.L_x_23:
[----:B------:R-:W0:Y:S01]  /*1d90*/  S2R R0, SR_TID.X ;  /* 0x0000000000007919 */ /* 0x000e220000002100 */
[----:B------:R-:W-:Y:S01]  /*1da0*/  ULDC.64 UR4, c[0x0][0x280] ;  /* 0x0000a00000047ab9 */ /* 0x000fe20000000a00 */
[----:B------:R-:W1:Y:S01]  /*1db0*/  S2R R2, SR_CTAID.Y ;  /* 0x0000000000027919 */ /* 0x000e620000002600 */
[----:B------:R-:W2:Y:S01]  /*1dc0*/  S2R R9, SR_CTAID.X ;  /* 0x0000000000097919 */ /* 0x000ea20000002500 */
[----:B0-----:R-:W-:-:S04]  /*1dd0*/  SHF.R.S32.HI R3, RZ, 0x1f, R0 ;  /* 0x0000001fff037819 */ /* 0x001fc80000011400 */
[----:B------:R-:W-:-:S04]  /*1de0*/  LEA.HI R3, R3, R0, RZ, 0x7 ;  /* 0x0000000003037211 */ /* 0x000fc800078f38ff */
[----:B------:R-:W-:Y:S01]  /*1df0*/  LOP3.LUT R3, R3, 0xffffff80, RZ, 0xc0, !PT ;  /* 0xffffff8003037812 */ /* 0x000fe200078ec0ff */
[----:B--2---:R-:W-:-:S04]  /*1e00*/  IMAD.SHL.U32 R6, R9, 0x100, RZ ;  /* 0x0000010009067824 */ /* 0x004fc800078e00ff */
[----:B------:R-:W-:Y:S02]  /*1e10*/  IMAD.IADD R8, R0, 0x1, -R3 ;  /* 0x0000000100087824 */ /* 0x000fe400078e0a03 */
[----:B-1----:R-:W-:-:S03]  /*1e20*/  IMAD.SHL.U32 R0, R2, 0x40, RZ ;  /* 0x0000004002007824 */ /* 0x002fc600078e00ff */
[----:B------:R-:W-:Y:S02]  /*1e30*/  SHF.R.S32.HI R7, RZ, 0x1f, R8 ;  /* 0x0000001fff077819 */ /* 0x000fe40000011408 */
[----:B------:R-:W-:Y:S02]  /*1e40*/  ISETP.GE.AND P0, PT, R0, UR5, PT ;  /* 0x0000000500007c0c */ /* 0x000fe4000bf06270 */
[----:B------:R-:W-:Y:S02]  /*1e50*/  LEA.HI R2, R7, R8, RZ, 0x2 ;  /* 0x0000000807027211 */ /* 0x000fe400078f10ff */
[----:B------:R-:W-:Y:S02]  /*1e60*/  ISETP.GE.OR P0, PT, R6, UR4, P0 ;  /* 0x0000000406007c0c */ /* 0x000fe40008706670 */
[--C-:B------:R-:W-:Y:S02]  /*1e70*/  SHF.R.S32.HI R4, RZ, 0x2, R2.reuse ;  /* 0x00000002ff047819 */ /* 0x100fe40000011402 */
[----:B------:R-:W-:-:S04]  /*1e80*/  SHF.R.S32.HI R3, RZ, 0x1f, R2 ;  /* 0x0000001fff037819 */ /* 0x000fc80000011402 */
[----:B------:R-:W-:-:S04]  /*1e90*/  LEA.HI R3, R3, R4, RZ, 0x3 ;  /* 0x0000000403037211 */ /* 0x000fc800078f18ff */
[----:B------:R-:W-:Y:S01]  /*1ea0*/  LOP3.LUT R5, R3, 0xfffffff8, RZ, 0xc0, !PT ;  /* 0xfffffff803057812 */ /* 0x000fe200078ec0ff */
[----:B------:R-:W-:Y:S06]  /*1eb0*/  @P0 EXIT ;  /* 0x000000000000094d */ /* 0x000fec0003800000 */
[----:B------:R-:W0:Y:S01]  /*1ec0*/  LDC.64 R12, c[0x0][0x658] ;  /* 0x00019600ff0c7b82 */ /* 0x000e220000000a00 */
[----:B------:R-:W-:Y:S01]  /*1ed0*/  LOP3.LUT R3, R2, 0x7ffffffc, RZ, 0xc0, !PT ;  /* 0x7ffffffc02037812 */ /* 0x000fe200078ec0ff */
[----:B------:R-:W-:Y:S01]  /*1ee0*/  IMAD.IADD R2, R4, 0x1, -R5 ;  /* 0x0000000104027824 */ /* 0x000fe200078e0a05 */
[----:B------:R-:W-:Y:S02]  /*1ef0*/  LEA.HI R5, R7, R8, RZ, 0x5 ;  /* 0x0000000807057211 */ /* 0x000fe400078f28ff */
[----:B----45:R-:W-:Y:S01]  /*1f00*/  FSETP.NEU.AND P1, PT, R14, RZ, PT ;  /* 0x000000ff0e00720b */ /* 0x030fe20003f2d000 */
[----:B------:R-:W-:Y:S01]  /*1f10*/  IMAD.IADD R4, R8, 0x1, -R3 ;  /* 0x0000000108047824 */ /* 0x000fe200078e0a03 */
[----:B------:R-:W-:Y:S02]  /*1f20*/  SHF.R.S32.HI R3, RZ, 0x1f, R2 ;  /* 0x0000001fff037819 */ /* 0x000fe40000011402 */
[----:B---3--:R-:W-:Y:S01]  /*1f30*/  SHF.R.S32.HI R15, RZ, 0x5, R5 ;  /* 0x00000005ff0f7819 */ /* 0x008fe20000011405 */
[----:B------:R-:W-:-:S02]  /*1f40*/  IMAD.SHL.U32 R5, R4, 0x2, RZ ;  /* 0x0000000204057824 */ /* 0x000fc400078e00ff */
[----:B------:R-:W-:-:S03]  /*1f50*/  IMAD.WIDE R8, R9, 0x100, R2 ;  /* 0x0000010009087825 */ /* 0x000fc600078e0202 */
[----:B------:R-:W-:Y:S01]  /*1f60*/  SHF.R.S32.HI R7, RZ, 0x1f, R5 ;  /* 0x0000001fff077819 */ /* 0x000fe20000011405 */
[C---:B------:R-:W-:Y:S01]  /*1f70*/  IMAD R3, R15.reuse, -0x10, -R6 ;  /* 0xfffffff00f037824 */ /* 0x040fe200078e0a06 */
[C---:B------:R-:W-:Y:S01]  /*1f80*/  IADD3 R6, P0, R0.reuse, R5, RZ ;  /* 0x0000000500067210 */ /* 0x040fe20007f1e0ff */
[----:B------:R-:W-:Y:S01]  /*1f90*/  IMAD.WIDE R8, R15, 0x10, R8 ;  /* 0x000000100f087825 */ /* 0x000fe200078e0208 */
[----:B------:R-:W-:Y:S02]  /*1fa0*/  IADD3 R10, -R5, UR5, -R0 ;  /* 0x00000005050a7c10 */ /* 0x000fe4000fffe900 */
[----:B------:R-:W-:Y:S02]  /*1fb0*/  LEA.HI.X.SX32 R7, R0, R7, 0x1, P0 ;  /* 0x0000000700077211 */ /* 0x000fe400000f0eff */
[----:B------:R-:W-:Y:S01]  /*1fc0*/  IADD3 R0, R3, UR4, -R2 ;  /* 0x0000000403007c10 */ /* 0x000fe2000fffe802 */
[-C--:B0-----:R-:W-:Y:S01]  /*1fd0*/  IMAD R2, R9, R12.reuse, RZ ;  /* 0x0000000c09027224 */ /* 0x081fe200078e02ff */
[----:B------:R-:W-:Y:S01]  /*1fe0*/  ISETP.GT.AND P3, PT, R10, RZ, PT ;  /* 0x000000ff0a00720c */ /* 0x000fe20003f64270 */
[----:B------:R-:W-:Y:S01]  /*1ff0*/  IMAD.WIDE.U32 R18, R8, R12, R6 ;  /* 0x0000000c08127225 */ /* 0x000fe200078e0006 */
[----:B------:R-:W-:-:S02]  /*2000*/  SHF.L.U64.HI R15, R12, 0x3, R13 ;  /* 0x000000030c0f7819 */ /* 0x000fc4000001020d */
[----:B------:R-:W-:Y:S01]  /*2010*/  P2R R3, PR, RZ, 0x8 ;  /* 0x00000008ff037803 */ /* 0x000fe20000000000 */
[----:B------:R-:W-:Y:S01]  /*2020*/  IMAD R21, R8, R13, R2 ;  /* 0x0000000d08157224 */ /* 0x000fe200078e0202 */
[----:B------:R-:W-:Y:S01]  /*2030*/  ISETP.GT.AND P0, PT, R0, RZ, P3 ;  /* 0x000000ff0000720c */ /* 0x000fe20001f04270 */
[----:B------:R-:W-:Y:S02]  /*2040*/  IMAD.SHL.U32 R16, R12, 0x8, RZ ;  /* 0x000000080c107824 */ /* 0x000fe400078e00ff */
[----:B------:R-:W-:Y:S01]  /*2050*/  IMAD.IADD R21, R19, 0x1, R21 ;  /* 0x0000000113157824 */ /* 0x000fe200078e0215 */
[----:B------:R-:W-:Y:S09]  /*2060*/  @!P1 BRA `(.L_x_27) ;  /* 0x0000006c00cc9947 */ /* 0x000ff20003800000 */
[----:B------:R-:W-:Y:S01]  /*2070*/  ULDC.64 UR4, c[0x0][0x630] ;  /* 0x00018c0000047ab9 */ /* 0x000fe20000000a00 */
[----:B------:R-:W-:Y:S01]  /*2080*/  ULDC.64 UR8, c[0x0][0x628] ;  /* 0x00018a0000087ab9 */ /* 0x000fe20000000a00 */
[----:B------:R-:W-:Y:S01]  /*2090*/  IMAD R17, R9, UR4, RZ ;  /* 0x0000000409117c24 */ /* 0x000fe2000f8e02ff */
[----:B------:R-:W-:Y:S01]  /*20a0*/  ULDC.64 UR6, c[0x0][0x650] ;  /* 0x0001940000067ab9 */ /* 0x000fe20000000a00 */
[----:B------:R-:W-:-:S04]  /*20b0*/  IMAD.WIDE.U32 R2, R8, UR4, R6 ;  /* 0x0000000408027c25 */ /* 0x000fc8000f8e0006 */
[----:B------:R-:W-:Y:S01]  /*20c0*/  IMAD R17, R8, UR5, R17 ;  /* 0x0000000508117c24 */ /* 0x000fe2000f8e0211 */
[----:B------:R-:W-:-:S03]  /*20d0*/  LEA R4, P1, R2, UR8, 0x1 ;  /* 0x0000000802047c11 */ /* 0x000fc6000f8208ff */
[----:B------:R-:W-:-:S05]  /*20e0*/  IMAD.IADD R3, R3, 0x1, R17 ;  /* 0x0000000103037824 */ /* 0x000fca00078e0211 */
[----:B------:R-:W-:-:S05]  /*20f0*/  LEA.HI.X R5, R2, UR9, R3, 0x1, P1 ;  /* 0x0000000902057c11 */ /* 0x000fca00088f0c03 */
[----:B------:R-:W2:Y:S01]  /*2100*/  @P0 LDG.E.LTC128B.U16 R19, desc[UR12][R4.64] ;  /* 0x0000000c04130981 */ /* 0x000ea2000c1e1520 */
[----:B------:R-:W-:Y:S01]  /*2110*/  ISETP.GT.AND P6, PT, R10, 0x1, PT ;  /* 0x000000010a00780c */ /* 0x000fe20003fc4270 */
[----:B------:R-:W-:Y:S01]  /*2120*/  BSSY B0, `(.L_x_28) ;  /* 0x000000e000007945 */ /* 0x000fe20003800000 */
[----:B------:R-:W-:Y:S02]  /*2130*/  LEA R2, P2, R18, UR6, 0x1 ;  /* 0x0000000612027c11 */ /* 0x000fe4000f8408ff */
[----:B------:R-:W-:Y:S01]  /*2140*/  ISETP.GT.AND P1, PT, R0, RZ, P6 ;  /* 0x000000ff0000720c */ /* 0x000fe20003724270 */
[----:B--2---:R-:W-:-:S05]  /*2150*/  HADD2.F32 R3, -RZ, R19.H0_H0 ;  /* 0x20000013ff037230 */ /* 0x004fca0000004100 */
[----:B------:R-:W-:-:S04]  /*2160*/  FMUL R3, R3, R14 ;  /* 0x0000000e03037220 */ /* 0x000fc80000400000 */
[----:B------:R-:W-:-:S05]  /*2170*/  FFMA R3, R120, R11, R3 ;  /* 0x0000000b78037223 */ /* 0x000fca0000000003 */
[----:B------:R-:W-:Y:S02]  /*2180*/  F2FP.F16.F32.PACK_AB R20, RZ, R3 ;  /* 0x00000003ff14723e */ /* 0x000fe400000000ff */
[----:B------:R-:W-:Y:S02]  /*2190*/  P2R R3, PR, RZ, 0x40 ;  /* 0x00000040ff037803 */ /* 0x000fe40000000000 */
[----:B------:R-:W-:Y:S02]  /*21a0*/  LEA.HI.X R3, R18, UR7, R21, 0x1, P2 ;  /* 0x0000000712037c11 */ /* 0x000fe400090f0c15 */
[----:B------:R-:W-:Y:S02]  /*21b0*/  PRMT R18, R20, 0x7610, R18 ;  /* 0x0000761014127816 */ /* 0x000fe40000000012 */
[----:B------:R-:W-:-:S03]  /*21c0*/  PRMT R20, R19, 0x7610, R20 ;  /* 0x0000761013147816 */ /* 0x000fc60000000014 */
[----:B------:R0:W-:Y:S01]  /*21d0*/  @P0 STG.E.U16 desc[UR12][R2.64], R18 ;  /* 0x0000001202000986 */ /* 0x0001e2000c10150c */
[----:B------:R-:W-:Y:S05]  /*21e0*/  @!P1 BRA `(.L_x_29) ;  /* 0x0000000000049947 */ /* 0x000fea0003800000 */
[----:B------:R1:W5:Y:S02]  /*21f0*/  LDG.E.LTC128B.U16 R20, desc[UR12][R4.64+0x2] ;  /* 0x0000020c04147981 */ /* 0x000364000c1e1520 */
.L_x_29:
[----:B------:R-:W-:Y:S05]  /*2200*/  BSYNC B0 ;  /* 0x0000000000007941 */ /* 0x000fea0003800000 */
.L_x_28:
[----:B------:R-:W-:Y:S01]  /*2210*/  USHF.L.U32 UR6, UR4, 0x3, URZ ;  /* 0x0000000304067899 */ /* 0x000fe2000800063f */
[----:B-----5:R-:W-:Y:S01]  /*2220*/  HADD2.F32 R9, -RZ, R20.H0_H0 ;  /* 0x20000014ff097230 */ /* 0x020fe20000004100 */
[----:B------:R-:W-:Y:S01]  /*2230*/  USHF.L.U64.HI UR7, UR4, 0x3, UR5 ;  /* 0x0000000304077899 */ /* 0x000fe20008010205 */
[----:B------:R-:W-:-:S03]  /*2240*/  ISETP.GT.AND P0, PT, R0, 0x8, P3 ;  /* 0x000000080000780c */ /* 0x000fc60001f04270 */
[----:B0-----:R-:W-:Y:S02]  /*2250*/  IMAD.U32 R18, RZ, RZ, UR6 ;  /* 0x00000006ff127e24 */ /* 0x001fe4000f8e00ff */
[----:B------:R-:W-:Y:S01]  /*2260*/  FMUL R22, R9, R14 ;  /* 0x0000000e09167220 */ /* 0x000fe20000400000 */
[----:B------:R-:W-:-:S03]  /*2270*/  IMAD.U32 R19, RZ, RZ, UR7 ;  /* 0x00000007ff137e24 */ /* 0x000fc6000f8e00ff */
[----:B------:R-:W-:Y:S01]  /*2280*/  FFMA R22, R121, R11, R22 ;  /* 0x0000000b79167223 */ /* 0x000fe20000000016 */
[----:B------:R-:W-:-:S04]  /*2290*/  IMAD.WIDE.U32 R8, R8, UR4, R18 ;  /* 0x0000000408087c25 */ /* 0x000fc8000f8e0012 */
[----:B------:R-:W-:Y:S02]  /*22a0*/  F2FP.F16.F32.PACK_AB R22, RZ, R22 ;  /* 0x00000016ff16723e */ /* 0x000fe400000000ff */
[----:B------:R-:W-:-:S03]  /*22b0*/  IADD3 R6, P2, R6, R8, RZ ;  /* 0x0000000806067210 */ /* 0x000fc60007f5e0ff */
[----:B------:R0:W-:Y:S01]  /*22c0*/  @P1 STG.E.U16 desc[UR12][R2.64+0x2], R22 ;  /* 0x0000021602001986 */ /* 0x0001e2000c10150c */
[----:B------:R-:W-:Y:S02]  /*22d0*/  IADD3.X R7, R7, R17, R9, P2, !PT ;  /* 0x0000001107077210 */ /* 0x000fe400017fe409 */
[----:B------:R-:W-:-:S04]  /*22e0*/  LEA R8, P2, R6, UR8, 0x1 ;  /* 0x0000000806087c11 */ /* 0x000fc8000f8408ff */
[----:B------:R-:W-:-:S05]  /*22f0*/  LEA.HI.X R9, R6, UR9, R7, 0x1, P2 ;  /* 0x0000000906097c11 */ /* 0x000fca00090f0c07 */
[----:B------:R-:W2:Y:S01]  /*2300*/  @P0 LDG.E.LTC128B.U16 R20, desc[UR12][R8.64] ;  /* 0x0000000c08140981 */ /* 0x000ea2000c1e1520 */
[C---:B------:R-:W-:Y:S01]  /*2310*/  SHF.L.U64.HI R15, R16.reuse, 0x1, R15 ;  /* 0x00000001100f7819 */ /* 0x040fe2000001020f */
[----:B------:R-:W-:Y:S01]  /*2320*/  BSSY B0, `(.L_x_30) ;  /* 0x000000b000007945 */ /* 0x000fe20003800000 */
[----:B------:R-:W-:Y:S02]  /*2330*/  LEA R6, P2, R16, R2, 0x1 ;  /* 0x0000000210067211 */ /* 0x000fe400078408ff */
[----:B------:R-:W-:Y:S01]  /*2340*/  ISETP.GT.AND P1, PT, R0, 0x8, P6 ;  /* 0x000000080000780c */ /* 0x000fe20003724270 */
[----:B--2---:R-:W-:-:S05]  /*2350*/  HADD2.F32 R7, -RZ, R20.H0_H0 ;  /* 0x20000014ff077230 */ /* 0x004fca0000004100 */
[----:B------:R-:W-:-:S04]  /*2360*/  FMUL R7, R7, R14 ;  /* 0x0000000e07077220 */ /* 0x000fc80000400000 */
[----:B------:R-:W-:-:S05]  /*2370*/  FFMA R7, R122, R11, R7 ;  /* 0x0000000b7a077223 */ /* 0x000fca0000000007 */
[----:B------:R-:W-:Y:S01]  /*2380*/  F2FP.F16.F32.PACK_AB R16, RZ, R7 ;  /* 0x00000007ff10723e */ /* 0x000fe200000000ff */
[----:B------:R-:W-:-:S05]  /*2390*/  IMAD.X R7, R15, 0x1, R3, P2 ;  /* 0x000000010f077824 */ /* 0x000fca00010e0603 */
[----:B------:R0:W-:Y:S01]  /*23a0*/  @P0 STG.E.U16 desc[UR12][R6.64], R16 ;  /* 0x0000001006000986 */ /* 0x0001e2000c10150c */
[----:B------:R-:W-:Y:S05]  /*23b0*/  @!P1 BRA `(.L_x_31) ;  /* 0x0000000000049947 */ /* 0x000fea0003800000 */
[----:B------:R2:W5:Y:S02]  /*23c0*/  LDG.E.LTC128B.U16 R20, desc[UR12][R8.64+0x2] ;  /* 0x0000020c08147981 */ /* 0x000564000c1e1520 */
.L_x_31:
[----:B------:R-:W-:Y:S05]  /*23d0*/  BSYNC B0 ;  /* 0x0000000000007941 */ /* 0x000fea0003800000 */
.L_x_30:
[----:B-----5:R-:W-:Y:S01]  /*23e0*/  HADD2.F32 R15, -RZ, R20.H0_H0 ;  /* 0x20000014ff0f7230 */ /* 0x020fe20000004100 */
[----:B------:R-:W-:Y:S01]  /*23f0*/  ISETP.GT.AND P3, PT, R10, 0x8, PT ;  /* 0x000000080a00780c */ /* 0x000fe20003f64270 */
[----:B------:R-:W-:Y:S03]  /*2400*/  BSSY B0, `(.L_x_32) ;  /* 0x0000009000007945 */ /* 0x000fe60003800000 */
[----:B0-----:R-:W-:Y:S01]  /*2410*/  FMUL R16, R15, R14 ;  /* 0x0000000e0f107220 */ /* 0x001fe20000400000 */
[----:B------:R-:W-:Y:S02]  /*2420*/  ISETP.GT.AND P0, PT, R0, RZ, P3 ;  /* 0x000000ff0000720c */ /* 0x000fe40001f04270 */
[----:B------:R-:W-:Y:S01]  /*2430*/  P2R R15, PR, RZ, 0x8 ;  /* 0x00000008ff0f7803 */ /* 0x000fe20000000000 */
[----:B------:R-:W-:-:S05]  /*2440*/  FFMA R16, R123, R11, R16 ;  /* 0x0000000b7b107223 */ /* 0x000fca0000000010 */
[----:B------:R-:W-:-:S05]  /*2450*/  F2FP.F16.F32.PACK_AB R16, RZ, R16 ;  /* 0x00000010ff10723e */ /* 0x000fca00000000ff */
[----:B------:R0:W-:Y:S01]  /*2460*/  @P1 STG.E.U16 desc[UR12][R6.64+0x2], R16 ;  /* 0x0000021006001986 */ /* 0x0001e2000c10150c */
[----:B------:R-:W-:Y:S05]  /*2470*/  @!P0 BRA `(.L_x_33) ;  /* 0x0000000000048947 */ /* 0x000fea0003800000 */
[----:B------:R3:W5:Y:S02]  /*2480*/  LDG.E.LTC128B.U16 R20, desc[UR12][R4.64+0x10] ;  /* 0x0000100c04147981 */ /* 0x000764000c1e1520 */
.L_x_33:
[----:B------:R-:W-:Y:S05]  /*2490*/  BSYNC B0 ;  /* 0x0000000000007941 */ /* 0x000fea0003800000 */
.L_x_32:
[----:B-----5:R-:W-:Y:S01]  /*24a0*/  HADD2.F32 R15, -RZ, R20.H0_H0 ;  /* 0x20000014ff0f7230 */ /* 0x020fe20000004100 */
[----:B------:R-:W-:Y:S01]  /*24b0*/  ISETP.GT.AND P2, PT, R10, 0x9, PT ;  /* 0x000000090a00780c */ /* 0x000fe20003f44270 */
[----:B------:R-:W-:Y:S03]  /*24c0*/  BSSY B0, `(.L_x_34) ;  /* 0x0000009000007945 */ /* 0x000fe60003800000 */
[----:B------:R-:W-:Y:S01]  /*24d0*/  FMUL R15, R15, R14 ;  /* 0x0000000e0f0f7220 */ /* 0x000fe20000400000 */
[----:B------:R-:W-:Y:S02]  /*24e0*/  ISETP.GT.AND P1, PT, R0, RZ, P2 ;  /* 0x000000ff0000720c */ /* 0x000fe40001724270 */
[----:B0-----:R-:W-:Y:S01]  /*24f0*/  P2R R16, PR, RZ, 0x4 ;  /* 0x00000004ff107803 */ /* 0x001fe20000000000 */
[----:B------:R-:W-:-:S05]  /*2500*/  FFMA R15, R124, R11, R15 ;  /* 0x0000000b7c0f7223 */ /* 0x000fca000000000f */
[----:B------:R-:W-:-:S05]  /*2510*/  F2FP.F16.F32.PACK_AB R15, RZ, R15 ;  /* 0x0000000fff0f723e */ /* 0x000fca00000000ff */
[----:B------:R0:W-:Y:S01]  /*2520*/  @P0 STG.E.U16 desc[UR12][R2.64+0x10], R15 ;  /* 0x0000100f02000986 */ /* 0x0001e2000c10150c */
[----:B------:R-:W-:Y:S05]  /*2530*/  @!P1 BRA `(.L_x_35) ;  /* 0x0000000000049947 */ /* 0x000fea0003800000 */
[----:B------:R4:W5:Y:S02]  /*2540*/  LDG.E.LTC128B.U16 R20, desc[UR12][R4.64+0x12] ;  /* 0x0000120c04147981 */ /* 0x000964000c1e1520 */
.L_x_35:
[----:B------:R-:W-:Y:S05]  /*2550*/  BSYNC B0 ;  /* 0x0000000000007941 */ /* 0x000fea0003800000 */
.L_x_34:
[----:B0----5:R-:W-:Y:S01]  /*2560*/  HADD2.F32 R15, -RZ, R20.H0_H0 ;  /* 0x20000014ff0f7230 */ /* 0x021fe20000004100 */
[----:B------:R-:W-:Y:S01]  /*2570*/  ISETP.GT.AND P0, PT, R0, 0x8, P3 ;  /* 0x000000080000780c */ /* 0x000fe20001f04270 */
[----:B------:R-:W-:Y:S03]  /*2580*/  BSSY B0, `(.L_x_36) ;  /* 0x0000007000007945 */ /* 0x000fe60003800000 */
[----:B------:R-:W-:-:S04]  /*2590*/  FMUL R16, R15, R14 ;  /* 0x0000000e0f107220 */ /* 0x000fc80000400000 */
[----:B------:R-:W-:-:S05]  /*25a0*/  FFMA R16, R125, R11, R16 ;  /* 0x0000000b7d107223 */ /* 0x000fca0000000010 */
[----:B------:R-:W-:-:S05]  /*25b0*/  F2FP.F16.F32.PACK_AB R16, RZ, R16 ;  /* 0x00000010ff10723e */ /* 0x000fca00000000ff */
[----:B------:R0:W-:Y:S01]  /*25c0*/  @P1 STG.E.U16 desc[UR12][R2.64+0x12], R16 ;  /* 0x0000121002001986 */ /* 0x0001e2000c10150c */
[----:B------:R-:W-:Y:S05]  /*25d0*/  @!P0 BRA `(.L_x_37) ;  /* 0x0000000000048947 */ /* 0x000fea0003800000 */
[----:B------:R0:W5:Y:S02]  /*25e0*/  LDG.E.LTC128B.U16 R20, desc[UR12][R8.64+0x10] ;  /* 0x0000100c08147981 */ /* 0x000164000c1e1520 */
.L_x_37:
[----:B------:R-:W-:Y:S05]  /*25f0*/  BSYNC B0 ;  /* 0x0000000000007941 */ /* 0x000fea0003800000 */
.L_x_36:
[----:B-----5:R-:W-:Y:S01]  /*2600*/  HADD2.F32 R15, -RZ, R20.H0_H0 ;  /* 0x20000014ff0f7230 */ /* 0x020fe20000004100 */
        /* <DEDUP_REMOVED lines=8> */
.L_x_39:
[----:B------:R-:W-:Y:S05]  /*2690*/  BSYNC B0 ;  /* 0x0000000000007941 */ /* 0x000fea0003800000 */
.L_x_38:
[----:B0----5:R-:W-:Y:S01]  /*26a0*/  HADD2.F32 R15, -RZ, R20.H0_H0 ;  /* 0x20000014ff0f7230 */ /* 0x021fe20000004100 */
[----:B------:R-:W-:Y:S01]  /*26b0*/  ISETP.GT.AND P2, PT, R10, 0x10, PT ;  /* 0x000000100a00780c */ /* 0x000fe20003f44270 */
[----:B------:R-:W-:Y:S03]  /*26c0*/  BSSY B0, `(.L_x_40) ;  /* 0x0000009000007945 */ /* 0x000fe60003800000 */
[----:B------:R-:W-:Y:S01]  /*26d0*/  FMUL R16, R15, R14 ;  /* 0x0000000e0f107220 */ /* 0x000fe20000400000 */
[----:B------:R-:W-:Y:S02]  /*26e0*/  ISETP.GT.AND P0, PT, R0, RZ, P2 ;  /* 0x000000ff0000720c */ /* 0x000fe40001704270 */
[----:B------:R-:W-:Y:S01]  /*26f0*/  P2R R15, PR, RZ, 0x4 ;  /* 0x00000004ff0f7803 */ /* 0x000fe20000000000 */
[----:B------:R-:W-:-:S05]  /*2700*/  FFMA R16, R127, R11, R16 ;  /* 0x0000000b7f107223 */ /* 0x000fca0000000010 */
[----:B------:R-:W-:-:S05]  /*2710*/  F2FP.F16.F32.PACK_AB R16, RZ, R16 ;  /* 0x00000010ff10723e */ /* 0x000fca00000000ff */
[----:B------:R0:W-:Y:S01]  /*2720*/  @P1 STG.E.U16 desc[UR12][R6.64+0x12], R16 ;  /* 0x0000121006001986 */ /* 0x0001e2000c10150c */
[----:B------:R-:W-:Y:S05]  /*2730*/  @!P0 BRA `(.L_x_41) ;  /* 0x0000000000048947 */ /* 0x000fea0003800000 */
[----:B------:R0:W5:Y:S02]  /*2740*/  LDG.E.LTC128B.U16 R20, desc[UR12][R4.64+0x20] ;  /* 0x0000200c04147981 */ /* 0x000164000c1e1520 */
.L_x_41:
[----:B------:R-:W-:Y:S05]  /*2750*/  BSYNC B0 ;  /* 0x0000000000007941 */ /* 0x000fea0003800000 */
.L_x_40:
[----:B-----5:R-:W-:Y:S01]  /*2760*/  HADD2.F32 R15, -RZ, R20.H0_H0 ;  /* 0x20000014ff0f7230 */ /* 0x020fe20000004100 */
[----:B------:R-:W-:Y:S01]  /*2770*/  ISETP.GT.AND P1, PT, R10, 0x11, PT ;  /* 0x000000110a00780c */ /* 0x000fe20003f24270 */
[----:B------:R-:W-:Y:S03]  /*2780*/  BSSY B0, `(.L_x_42) ;  /* 0x0000009000007945 */ /* 0x000fe60003800000 */
[----:B------:R-:W-:-:S04]  /*2790*/  FMUL R15, R15, R14 ;  /* 0x0000000e0f0f7220 */ /* 0x000fc80000400000 */
[----:B------:R-:W-:-:S05]  /*27a0*/  FFMA R15, R128, R11, R15 ;  /* 0x0000000b800f7223 */ /* 0x000fca000000000f */
[----:B------:R-:W-:-:S05]  /*27b0*/  F2FP.F16.F32.PACK_AB R15, RZ, R15 ;  /* 0x0000000fff0f723e */ /* 0x000fca00000000ff */
[----:B------:R1:W-:Y:S01]  /*27c0*/  @P0 STG.E.U16 desc[UR12][R2.64+0x20], R15 ;  /* 0x0000200f02000986 */ /* 0x0003e2000c10150c */
[----:B------:R-:W-:Y:S02]  /*27d0*/  ISETP.GT.AND P0, PT, R0, RZ, P1 ;  /* 0x000000ff0000720c */ /* 0x000fe40000f04270 */
[----:B-1----:R-:W-:-:S11]  /*27e0*/  P2R R15, PR, RZ, 0x2 ;  /* 0x00000002ff0f7803 */ /* 0x002fd60000000000 */
[----:B------:R-:W-:Y:S05]  /*27f0*/  @!P0 BRA `(.L_x_43) ;  /* 0x0000000000048947 */ /* 0x000fea0003800000 */
[----:B------:R1:W5:Y:S02]  /*2800*/  LDG.E.LTC128B.U16 R20, desc[UR12][R4.64+0x22] ;  /* 0x0000220c04147981 */ /* 0x000364000c1e1520 */
.L_x_43:
[----:B------:R-:W-:Y:S05]  /*2810*/  BSYNC B0 ;  /* 0x0000000000007941 */ /* 0x000fea0003800000 */
.L_x_42:
[----:B-----5:R-:W-:Y:S01]  /*2820*/  HADD2.F32 R15, -RZ, R20.H0_H0 ;  /* 0x20000014ff0f7230 */ /* 0x020fe20000004100 */
[----:B------:R-:W-:Y:S04]  /*2830*/  BSSY B0, `(.L_x_44) ;  /* 0x0000008000007945 */ /* 0x000fe80003800000 */
[----:B0-----:R-:W-:-:S04]  /*2840*/  FMUL R16, R15, R14 ;  /* 0x0000000e0f107220 */ /* 0x001fc80000400000 */
[----:B------:R-:W-:-:S05]  /*2850*/  FFMA R16, R129, R11, R16 ;  /* 0x0000000b81107223 */ /* 0x000fca0000000010 */
[----:B------:R-:W-:-:S05]  /*2860*/  F2FP.F16.F32.PACK_AB R16, RZ, R16 ;  /* 0x00000010ff10723e */ /* 0x000fca00000000ff */
[----:B------:R0:W-:Y:S01]  /*2870*/  @P0 STG.E.U16 desc[UR12][R2.64+0x22], R16 ;  /* 0x0000221002000986 */ /* 0x0001e2000c10150c */
[----:B------:R-:W-:-:S13]  /*2880*/  ISETP.GT.AND P0, PT, R0, 0x8, P2 ;  /* 0x000000080000780c */ /* 0x000fda0001704270 */
[----:B0-----:R-:W-:Y:S05]  /*2890*/  @!P0 BRA `(.L_x_45) ;  /* 0x0000000000048947 */ /* 0x001fea0003800000 */
[----:B------:R0:W5:Y:S02]  /*28a0*/  LDG.E.LTC128B.U16 R20, desc[UR12][R8.64+0x20] ;  /* 0x0000200c08147981 */ /* 0x000164000c1e1520 */
.L_x_45:
[----:B------:R-:W-:Y:S05]  /*28b0*/  BSYNC B0 ;  /* 0x0000000000007941 */ /* 0x000fea0003800000 */
.L_x_44:
[----:B-----5:R-:W-:Y:S01]  /*28c0*/  HADD2.F32 R15, -RZ, R20.H0_H0 ;  /* 0x20000014ff0f7230 */ /* 0x020fe20000004100 */
[----:B------:R-:W-:Y:S04]  /*28d0*/  BSSY B0, `(.L_x_46) ;  /* 0x0000008000007945 */ /* 0x000fe80003800000 */
[----:B------:R-:W-:-:S04]  /*28e0*/  FMUL R15, R15, R14 ;  /* 0x0000000e0f0f7220 */ /* 0x000fc80000400000 */
[----:B------:R-:W-:-:S05]  /*28f0*/  FFMA R15, R130, R11, R15 ;  /* 0x0000000b820f7223 */ /* 0x000fca000000000f */
[----:B------:R-:W-:-:S05]  /*2900*/  F2FP.F16.F32.PACK_AB R15, RZ, R15 ;  /* 0x0000000fff0f723e */ /* 0x000fca00000000ff */
[----:B------:R0:W-:Y:S01]  /*2910*/  @P0 STG.E.U16 desc[UR12][R6.64+0x20], R15 ;  /* 0x0000200f06000986 */ /* 0x0001e2000c10150c */
[----:B------:R-:W-:-:S13]  /*2920*/  ISETP.GT.AND P0, PT, R0, 0x8, P1 ;  /* 0x000000080000780c */ /* 0x000fda0000f04270 */
[----:B0-----:R-:W-:Y:S05]  /*2930*/  @!P0 BRA `(.L_x_47) ;  /* 0x0000000000048947 */ /* 0x001fea0003800000 */
[----:B------:R0:W5:Y:S02]  /*2940*/  LDG.E.LTC128B.U16 R20, desc[UR12][R8.64+0x22] ;  /* 0x0000220c08147981 */ /* 0x000164000c1e1520 */
.L_x_47:
[----:B------:R-:W-:Y:S05]  /*2950*/  BSYNC B0 ;  /* 0x0000000000007941 */ /* 0x000fea0003800000 */
.L_x_46:
[----:B-----5:R-:W-:Y:S01]  /*2960*/  HADD2.F32 R15, -RZ, R20.H0_H0 ;  /* 0x20000014ff0f7230 */ /* 0x020fe20000004100 */
[C---:B------:R-:W-:Y:S01]  /*2970*/  SHF.L.U64.HI R21, R12.reuse, 0x7, R13 ;  /* 0x000000070c157819 */ /* 0x040fe2000001020d */
[----:B------:R-:W-:Y:S01]  /*2980*/  IMAD.SHL.U32 R17, R12, 0x80, RZ ;  /* 0x000000800c117824 */ /* 0x000fe200078e00ff */
[----:B------:R-:W-:Y:S01]  /*2990*/  ISETP.GT.AND P2, PT, R10, 0x18, PT ;  /* 0x000000180a00780c */ /* 0x000fe20003f44270 */
[----:B------:R-:W-:Y:S01]  /*29a0*/  BSSY B0, `(.L_x_48) ;  /* 0x000000e000007945 */ /* 0x000fe20003800000 */
[----:B------:R-:W-:Y:S02]  /*29b0*/  FMUL R16, R15, R14 ;  /* 0x0000000e0f107220 */ /* 0x000fe40000400000 */
[----:B------:R-:W-:Y:S02]  /*29c0*/  LOP3.LUT R15, R17, 0x2, RZ, 0xfc, !PT ;  /* 0x00000002110f7812 */ /* 0x000fe400078efcff */
[----:B------:R-:W-:-:S05]  /*29d0*/  FFMA R16, R131, R11, R16 ;  /* 0x0000000b83107223 */ /* 0x000fca0000000010 */
[----:B------:R-:W-:-:S05]  /*29e0*/  F2FP.F16.F32.PACK_AB R16, RZ, R16 ;  /* 0x00000010ff10723e */ /* 0x000fca00000000ff */
[----:B------:R1:W-:Y:S01]  /*29f0*/  @P0 STG.E.U16 desc[UR12][R6.64+0x22], R16 ;  /* 0x0000221006000986 */ /* 0x0003e2000c10150c */
[----:B------:R-:W-:-:S05]  /*2a00*/  IADD3 R124, P0, R15, R2, RZ ;  /* 0x000000020f7c7210 */ /* 0x000fca0007f1e0ff */
[----:B------:R-:W-:Y:S01]  /*2a10*/  IMAD.X R125, R21, 0x1, R3, P0 ;  /* 0x00000001157d7824 */ /* 0x000fe200000e0603 */
[----:B------:R-:W-:-:S05]  /*2a20*/  IADD3 R12, P0, R17, R2, RZ ;  /* 0x00000002110c7210 */ /* 0x000fca0007f1e0ff */
[----:B------:R-:W-:Y:S01]  /*2a30*/  IMAD.X R13, R21, 0x1, R3, P0 ;  /* 0x00000001150d7824 */ /* 0x000fe200000e0603 */
[----:B------:R-:W-:Y:S02]  /*2a40*/  ISETP.GT.AND P0, PT, R0, RZ, P2 ;  /* 0x000000ff0000720c */ /* 0x000fe40001704270 */
[----:B-1----:R-:W-:-:S11]  /*2a50*/  P2R R16, PR, RZ, 0x4 ;  /* 0x00000004ff107803 */ /* 0x002fd60000000000 */
[----:B------:R-:W-:Y:S05]  /*2a60*/  @!P0 BRA `(.L_x_49) ;  /* 0x0000000000048947 */ /* 0x000fea0003800000 */
[----:B------:R1:W5:Y:S02]  /*2a70*/  LDG.E.LTC128B.U16 R20, desc[UR12][R4.64+0x30] ;  /* 0x0000300c04147981 */ /* 0x000364000c1e1520 */
.L_x_49:
[----:B------:R-:W-:Y:S05]  /*2a80*/  BSYNC B0 ;  /* 0x0000000000007941 */ /* 0x000fea0003800000 */
.L_x_48:
[----:B-----5:R-:W-:Y:S01]  /*2a90*/  HADD2.F32 R19, -RZ, R20.H0_H0 ;  /* 0x20000014ff137230 */ /* 0x020fe20000004100 */
[----:B------:R-:W-:Y:S01]  /*2aa0*/  ISETP.GT.AND P1, PT, R10, 0x19, PT ;  /* 0x000000190a00780c */ /* 0x000fe20003f24270 */
[----:B------:R-:W-:Y:S03]  /*2ab0*/  BSSY B0, `(.L_x_50) ;  /* 0x0000009000007945 */ /* 0x000fe60003800000 */
[----:B------:R-:W-:Y:S01]  /*2ac0*/  FMUL R19, R19, R14 ;  /* 0x0000000e13137220 */ /* 0x000fe20000400000 */
[----:B------:R-:W-:-:S03]  /*2ad0*/  P2R R16, PR, RZ, 0x2 ;  /* 0x00000002ff107803 */ /* 0x000fc60000000000 */
[----:B------:R-:W-:-:S05]  /*2ae0*/  FFMA R19, R132, R11, R19 ;  /* 0x0000000b84137223 */ /* 0x000fca0000000013 */
[----:B------:R-:W-:-:S05]  /*2af0*/  F2FP.F16.F32.PACK_AB R19, RZ, R19 ;  /* 0x00000013ff13723e */ /* 0x000fca00000000ff */
[----:B------:R0:W-:Y:S01]  /*2b00*/  @P0 STG.E.U16 desc[UR12][R2.64+0x30], R19 ;  /* 0x0000301302000986 */ /* 0x0001e2000c10150c */
[----:B------:R-:W-:-:S13]  /*2b10*/  ISETP.GT.AND P0, PT, R0, RZ, P1 ;  /* 0x000000ff0000720c */ /* 0x000fda0000f04270 */
[----:B0-----:R-:W-:Y:S05]  /*2b20*/  @!P0 BRA `(.L_x_51) ;  /* 0x0000000000048947 */ /* 0x001fea0003800000 */
[----:B------:R0:W5:Y:S02]  /*2b30*/  LDG.E.LTC128B.U16 R20, desc[UR12][R4.64+0x32] ;  /* 0x0000320c04147981 */ /* 0x000164000c1e1520 */
.L_x_51:
[----:B------:R-:W-:Y:S05]  /*2b40*/  BSYNC B0 ;  /* 0x0000000000007941 */ /* 0x000fea0003800000 */
.L_x_50:
        /* <DEDUP_REMOVED lines=9> */
.L_x_53:
[----:B------:R-:W-:Y:S05]  /*2be0*/  BSYNC B0 ;  /* 0x0000000000007941 */ /* 0x000fea0003800000 */
.L_x_52:
        /* <DEDUP_REMOVED lines=9> */
.L_x_55:
[----:B------:R-:W-:Y:S05]  /*2c80*/  BSYNC B0 ;  /* 0x0000000000007941 */ /* 0x000fea0003800000 */
.L_x_54:
        /* <DEDUP_REMOVED lines=11> */
.L_x_57:
[----:B------:R-:W-:Y:S05]  /*2d40*/  BSYNC B0 ;  /* 0x0000000000007941 */ /* 0x000fea0003800000 */
.L_x_56:
        /* <DEDUP_REMOVED lines=11> */
.L_x_59:
[----:B------:R-:W-:Y:S05]  /*2e00*/  BSYNC B0 ;  /* 0x0000000000007941 */ /* 0x000fea0003800000 */
.L_x_58:
        /* <DEDUP_REMOVED lines=9> */
.L_x_61:
[----:B------:R-:W-:Y:S05]  /*2ea0*/  BSYNC B0 ;  /* 0x0000000000007941 */ /* 0x000fea0003800000 */
.L_x_60:
        /* <DEDUP_REMOVED lines=9> */
.L_x_63:
[----:B------:R-:W-:Y:S05]  /*2f40*/  BSYNC B0 ;  /* 0x0000000000007941 */ /* 0x000fea0003800000 */
.L_x_62:
        /* <DEDUP_REMOVED lines=11> */
.L_x_65:
[----:B------:R-:W-:Y:S05]  /*3000*/  BSYNC B0 ;  /* 0x0000000000007941 */ /* 0x000fea0003800000 */
.L_x_64:
[----:B-----5:R-:W-:Y:S01]  /*3010*/  HADD2.F32 R19, -RZ, R20.H0_H0 ;  /* 0x20000014ff137230 */ /* 0x020fe20000004100 */
[----:B------:R-:W-:Y:S01]  /*3020*/  ISETP.GT.AND P4, PT, R10, 0x29, PT ;  /* 0x000000290a00780c */ /* 0x000fe20003f84270 */
[----:B------:R-:W-:Y:S03]  /*3030*/  BSSY B0, `(.L_x_66) ;  /* 0x0000008000007945 */ /* 0x000fe60003800000 */
[----:B------:R-:W-:-:S04]  /*3040*/  FMUL R19, R19, R14 ;  /* 0x0000000e13137220 */ /* 0x000fc80000400000 */
[----:B------:R-:W-:-:S05]  /*3050*/  FFMA R19, R140, R11, R19 ;  /* 0x0000000b8c137223 */ /* 0x000fca0000000013 */
[----:B------:R-:W-:-:S05]  /*3060*/  F2FP.F16.F32.PACK_AB R19, RZ, R19 ;  /* 0x00000013ff13723e */ /* 0x000fca00000000ff */
[----:B------:R0:W-:Y:S01]  /*3070*/  @P0 STG.E.U16 desc[UR12][R2.64+0x50], R19 ;  /* 0x0000501302000986 */ /* 0x0001e2000c10150c */
[----:B------:R-:W-:-:S13]  /*3080*/  ISETP.GT.AND P0, PT, R0, RZ, P4 ;  /* 0x000000ff0000720c */ /* 0x000fda0002704270 */
[----:B0-----:R-:W-:Y:S05]  /*3090*/  @!P0 BRA `(.L_x_67) ;  /* 0x0000000000048947 */ /* 0x001fea0003800000 */
[----:B------:R0:W5:Y:S02]  /*30a0*/  LDG.E.LTC128B.U16 R20, desc[UR12][R4.64+0x52] ;  /* 0x0000520c04147981 */ /* 0x000164000c1e1520 */
.L_x_67:
[----:B------:R-:W-:Y:S05]  /*30b0*/  BSYNC B0 ;  /* 0x0000000000007941 */ /* 0x000fea0003800000 */
.L_x_66:
        /* <DEDUP_REMOVED lines=9> */
.L_x_69:
[----:B------:R-:W-:Y:S05]  /*3150*/  BSYNC B0 ;  /* 0x0000000000007941 */ /* 0x000fea0003800000 */
.L_x_68:
        /* <DEDUP_REMOVED lines=9> */
.L_x_71:
[----:B------:R-:W-:Y:S05]  /*31f0*/  BSYNC B0 ;  /* 0x0000000000007941 */ /* 0x000fea0003800000 */
.L_x_70:
        /* <DEDUP_REMOVED lines=10> */
.L_x_73:
[----:B------:R-:W-:Y:S05]  /*32a0*/  BSYNC B0 ;  /* 0x0000000000007941 */ /* 0x000fea0003800000 */
.L_x_72:
        /* <DEDUP_REMOVED lines=10> */
.L_x_75:
[----:B------:R-:W-:Y:S05]  /*3350*/  BSYNC B0 ;  /* 0x0000000000007941 */ /* 0x000fea0003800000 */
.L_x_74:
        /* <DEDUP_REMOVED lines=9> */
.L_x_77:
[----:B------:R-:W-:Y:S05]  /*33f0*/  BSYNC B0 ;  /* 0x0000000000007941 */ /* 0x000fea0003800000 */
.L_x_76:
        /* <DEDUP_REMOVED lines=9> */
.L_x_79:
[----:B------:R-:W-:Y:S05]  /*3490*/  BSYNC B0 ;  /* 0x0000000000007941 */ /* 0x000fea0003800000 */
.L_x_78:
        /* <DEDUP_REMOVED lines=10> */
.L_x_81:
[----:B------:R-:W-:Y:S05]  /*3540*/  BSYNC B0 ;  /* 0x0000000000007941 */ /* 0x000fea0003800000 */
.L_x_80:
[----:B-----5:R-:W-:Y:S01]  /*3550*/  HADD2.F32 R19, -RZ, R20.H0_H0 ;  /* 0x20000014ff137230 */ /* 0x020fe20000004100 */
[----:B------:R-:W-:Y:S04]  /*3560*/  BSSY B0, `(.L_x_82) ;  /* 0x0000009000007945 */ /* 0x000fe80003800000 */
[----:B------:R-:W-:-:S04]  /*3570*/  FMUL R19, R19, R14 ;  /* 0x0000000e13137220 */ /* 0x000fc80000400000 */
[----:B------:R-:W-:-:S05]  /*3580*/  FFMA R19, R148, R11, R19 ;  /* 0x0000000b94137223 */ /* 0x000fca0000000013 */
[----:B------:R-:W-:-:S05]  /*3590*/  F2FP.F16.F32.PACK_AB R19, RZ, R19 ;  /* 0x00000013ff13723e */ /* 0x000fca00000000ff */
[----:B------:R0:W-:Y:S01]  /*35a0*/  @P0 STG.E.U16 desc[UR12][R2.64+0x70], R19 ;  /* 0x0000701302000986 */ /* 0x0001e2000c10150c */
[----:B------:R-:W-:-:S04]  /*35b0*/  ISETP.GT.AND P0, PT, R10, 0x39, PT ;  /* 0x000000390a00780c */ /* 0x000fc80003f04270 */
[----:B------:R-:W-:-:S13]  /*35c0*/  ISETP.GT.AND P5, PT, R0, RZ, P0 ;  /* 0x000000ff0000720c */ /* 0x000fda00007a4270 */
[----:B0-----:R-:W-:Y:S05]  /*35d0*/  @!P5 BRA `(.L_x_83) ;  /* 0x000000000004d947 */ /* 0x001fea0003800000 */
[----:B------:R0:W5:Y:S02]  /*35e0*/  LDG.E.LTC128B.U16 R20, desc[UR12][R4.64+0x72] ;  /* 0x0000720c04147981 */ /* 0x000164000c1e1520 */
.L_x_83:
[----:B------:R-:W-:Y:S05]  /*35f0*/  BSYNC B0 ;  /* 0x0000000000007941 */ /* 0x000fea0003800000 */
.L_x_82:
        /* <DEDUP_REMOVED lines=9> */
.L_x_85:
[----:B------:R-:W-:Y:S05]  /*3690*/  BSYNC B0 ;  /* 0x0000000000007941 */ /* 0x000fea0003800000 */
.L_x_84:
        /* <DEDUP_REMOVED lines=9> */
.L_x_87:
[----:B------:R-:W-:Y:S05]  /*3730*/  BSYNC B0 ;  /* 0x0000000000007941 */ /* 0x000fea0003800000 */
.L_x_86:
[----:B-----5:R-:W-:Y:S01]  /*3740*/  HADD2.F32 R19, -RZ, R20.H0_H0 ;  /* 0x20000014ff137230 */ /* 0x020fe20000004100 */
[----:B------:R-:W-:Y:S01]  /*3750*/  LOP3.LUT R123, R17, 0x10, RZ, 0xfc, !PT ;  /* 0x00000010117b7812 */ /* 0x000fe200078efcff */
[----:B------:R-:W-:Y:S02]  /*3760*/  USHF.L.U32 UR22, UR4, 0x7, URZ ;  /* 0x0000000704167899 */ /* 0x000fe4000800063f */
[----:B------:R-:W-:Y:S01]  /*3770*/  USHF.L.U64.HI UR4, UR4, 0x7, UR5 ;  /* 0x0000000704047899 */ /* 0x000fe20008010205 */
[----:B------:R-:W-:-:S04]  /*3780*/  FMUL R16, R19, R14 ;  /* 0x0000000e13107220 */ /* 0x000fc80000400000 */
[----:B------:R-:W-:-:S05]  /*3790*/  FFMA R16, R151, R11, R16 ;  /* 0x0000000b97107223 */ /* 0x000fca0000000010 */
[----:B------:R-:W-:-:S05]  /*37a0*/  F2FP.F16.F32.PACK_AB R16, RZ, R16 ;  /* 0x00000010ff10723e */ /* 0x000fca00000000ff */
[----:B------:R1:W-:Y:S01]  /*37b0*/  @P5 STG.E.U16 desc[UR12][R6.64+0x72], R16 ;  /* 0x0000721006005986 */ /* 0x0003e2000c10150c */
[----:B------:R-:W-:-:S05]  /*37c0*/  IADD3 R126, P5, R123, R2, RZ ;  /* 0x000000027b7e7210 */ /* 0x000fca0007fbe0ff */
[----:B------:R-:W-:Y:S01]  /*37d0*/  IMAD.X R127, R21, 0x1, R3, P5 ;  /* 0x00000001157f7824 */ /* 0x000fe200028e0603 */
[----:B------:R-:W-:-:S04]  /*37e0*/  IADD3 R18, P5, R4, UR22, RZ ;  /* 0x0000001604127c10 */ /* 0x000fc8000ffbe0ff */
[----:B------:R-:W-:Y:S02]  /*37f0*/  IADD3.X R19, R5, UR4, RZ, P5, !PT ;  /* 0x0000000405137c10 */ /* 0x000fe4000affe4ff */
[----:B------:R-:W-:-:S04]  /*3800*/  ISETP.GT.AND P5, PT, R10, RZ, PT ;  /* 0x000000ff0a00720c */ /* 0x000fc80003fa4270 */
[----:B------:R-:W-:-:S13]  /*3810*/  ISETP.GT.AND P5, PT, R0, 0x40, P5 ;  /* 0x000000400000780c */ /* 0x000fda0002fa4270 */
[----:B------:R-:W2:Y:S01]  /*3820*/  @P5 LDG.E.LTC128B.U16 R20, desc[UR12][R18.64] ;  /* 0x0000000c12145981 */ /* 0x000ea2000c1e1520 */
[----:B------:R-:W-:Y:S01]  /*3830*/  LOP3.LUT R121, R17, 0x12, RZ, 0xfc, !PT ;  /* 0x0000001211797812 */ /* 0x000fe200078efcff */
[----:B------:R-:W-:Y:S01]  /*3840*/  ULOP3.LUT UR21, UR22, 0x2, URZ, 0xfc, !UPT ;  /* 0x0000000216157892 */ /* 0x000fe2000f8efc3f */
[----:B--2---:R-:W-:-:S05]  /*3850*/  HADD2.F32 R23, -RZ, R20.H0_H0 ;  /* 0x20000014ff177230 */ /* 0x004fca0000004100 */
[----:B------:R-:W-:-:S04]  /*3860*/  FMUL R23, R23, R14 ;  /* 0x0000000e17177220 */ /* 0x000fc80000400000 */
[----:B------:R-:W-:-:S05]  /*3870*/  FFMA R23, R88, R11, R23 ;  /* 0x0000000b58177223 */ /* 0x000fca0000000017 */
[----:B------:R-:W-:-:S04]  /*3880*/  F2FP.F16.F32.PACK_AB R23, RZ, R23 ;  /* 0x00000017ff17723e */ /* 0x000fc800000000ff */
[----:B------:R-:W-:-:S05]  /*3890*/  PRMT R22, R23, 0x7610, R22 ;  /* 0x0000761017167816 */ /* 0x000fca0000000016 */
[----:B------:R2:W-:Y:S01]  /*38a0*/  @P5 STG.E.U16 desc[UR12][R12.64], R22 ;  /* 0x000000160c005986 */ /* 0x0005e2000c10150c */
[----:B------:R-:W-:-:S05]  /*38b0*/  IADD3 R128, P5, R121, R2, RZ ;  /* 0x0000000279807210 */ /* 0x000fca0007fbe0ff */
[----:B------:R-:W-:Y:S01]  /*38c0*/  IMAD.X R129, R21, 0x1, R3, P5 ;  /* 0x0000000115817824 */ /* 0x000fe200028e0603 */
[----:B------:R-:W-:-:S04]  /*38d0*/  IADD3 R130, P5, R4, UR21, RZ ;  /* 0x0000001504827c10 */ /* 0x000fc8000ffbe0ff */
[----:B------:R-:W-:Y:S02]  /*38e0*/  IADD3.X R131, R5, UR4, RZ, P5, !PT ;  /* 0x0000000405837c10 */ /* 0x000fe4000affe4ff */
[----:B------:R-:W-:-:S13]  /*38f0*/  ISETP.GT.AND P5, PT, R0, 0x40, P6 ;  /* 0x000000400000780c */ /* 0x000fda00037a4270 */
[----:B------:R-:W3:Y:S01]  /*3900*/  @P5 LDG.E.LTC128B.U16 R20, desc[UR12][R130.64] ;  /* 0x0000000c82145981 */ /* 0x000ee2000c1e1520 */
[----:B------:R-:W-:Y:S01]  /*3910*/  BSSY B0, `(.L_x_88) ;  /* 0x000000e000007945 */ /* 0x000fe20003800000 */
[----:B---3--:R-:W-:-:S05]  /*3920*/  HADD2.F32 R23, -RZ, R20.H0_H0 ;  /* 0x20000014ff177230 */ /* 0x008fca0000004100 */
[----:B-1----:R-:W-:-:S04]  /*3930*/  FMUL R16, R23, R14 ;  /* 0x0000000e17107220 */ /* 0x002fc80000400000 */
[----:B------:R-:W-:-:S05]  /*3940*/  FFMA R16, R89, R11, R16 ;  /* 0x0000000b59107223 */ /* 0x000fca0000000010 */
[----:B------:R-:W-:-:S05]  /*3950*/  F2FP.F16.F32.PACK_AB R16, RZ, R16 ;  /* 0x00000010ff10723e */ /* 0x000fca00000000ff */
[----:B------:R1:W-:Y:S01]  /*3960*/  @P5 STG.E.U16 desc[UR12][R124.64], R16 ;  /* 0x000000107c005986 */ /* 0x0003e2000c10150c */
[----:B------:R-:W-:-:S05]  /*3970*/  IADD3 R88, P5, R17, R6, RZ ;  /* 0x0000000611587210 */ /* 0x000fca0007fbe0ff */
[----:B------:R-:W-:Y:S01]  /*3980*/  IMAD.X R89, R21, 0x1, R7, P5 ;  /* 0x0000000115597824 */ /* 0x000fe200028e0607 */
[----:B--2---:R-:W-:-:S04]  /*3990*/  IADD3 R22, P5, R8, UR22, RZ ;  /* 0x0000001608167c10 */ /* 0x004fc8000ffbe0ff */
[----:B------:R-:W-:Y:S02]  /*39a0*/  IADD3.X R23, R9, UR4, RZ, P5, !PT ;  /* 0x0000000409177c10 */ /* 0x000fe4000affe4ff */
[----:B------:R-:W-:-:S04]  /*39b0*/  ISETP.GT.AND P5, PT, R10, RZ, PT ;  /* 0x000000ff0a00720c */ /* 0x000fc80003fa4270 */
[----:B------:R-:W-:-:S13]  /*39c0*/  ISETP.GT.AND P5, PT, R0, 0x48, P5 ;  /* 0x000000480000780c */ /* 0x000fda0002fa4270 */
[----:B-1----:R-:W-:Y:S05]  /*39d0*/  @!P5 BRA `(.L_x_89) ;  /* 0x000000000004d947 */ /* 0x002fea0003800000 */
[----:B------:R1:W5:Y:S02]  /*39e0*/  LDG.E.LTC128B.U16 R20, desc[UR12][R22.64] ;  /* 0x0000000c16147981 */ /* 0x000364000c1e1520 */
.L_x_89:
[----:B------:R-:W-:Y:S05]  /*39f0*/  BSYNC B0 ;  /* 0x0000000000007941 */ /* 0x000fea0003800000 */
.L_x_88:
[----:B-----5:R-:W-:Y:S01]  /*3a00*/  HADD2.F32 R125, -RZ, R20.H0_H0 ;  /* 0x20000014ff7d7230 */ /* 0x020fe20000004100 */
[----:B------:R-:W-:Y:S04]  /*3a10*/  BSSY B0, `(.L_x_90) ;  /* 0x000000c000007945 */ /* 0x000fe80003800000 */
[----:B------:R-:W-:-:S04]  /*3a20*/  FMUL R125, R125, R14 ;  /* 0x0000000e7d7d7220 */ /* 0x000fc80000400000 */
[----:B------:R-:W-:-:S05]  /*3a30*/  FFMA R125, R90, R11, R125 ;  /* 0x0000000b5a7d7223 */ /* 0x000fca000000007d */
[----:B------:R-:W-:-:S05]  /*3a40*/  F2FP.F16.F32.PACK_AB R125, RZ, R125 ;  /* 0x0000007dff7d723e */ /* 0x000fca00000000ff */
[----:B------:R2:W-:Y:S01]  /*3a50*/  @P5 STG.E.U16 desc[UR12][R88.64], R125 ;  /* 0x0000007d58005986 */ /* 0x0005e2000c10150c */
[----:B------:R-:W-:-:S05]  /*3a60*/  IADD3 R132, P5, R15, R6, RZ ;  /* 0x000000060f847210 */ /* 0x000fca0007fbe0ff */
[----:B------:R-:W-:Y:S01]  /*3a70*/  IMAD.X R133, R21, 0x1, R7, P5 ;  /* 0x0000000115857824 */ /* 0x000fe200028e0607 */
[----:B------:R-:W-:-:S13]  /*3a80*/  ISETP.GT.AND P5, PT, R0, 0x48, P6 ;  /* 0x000000480000780c */ /* 0x000fda00037a4270 */
[----:B--2---:R-:W-:Y:S05]  /*3a90*/  @!P5 BRA `(.L_x_91) ;  /* 0x00000000000cd947 */ /* 0x004fea0003800000 */
[----:B------:R-:W-:-:S04]  /*3aa0*/  IADD3 R124, P6, R8, UR21, RZ ;  /* 0x00000015087c7c10 */ /* 0x000fc8000ffde0ff */
[----:B------:R-:W-:-:S05]  /*3ab0*/  IADD3.X R125, R9, UR4, RZ, P6, !PT ;  /* 0x00000004097d7c10 */ /* 0x000fca000b7fe4ff */
[----:B------:R2:W5:Y:S04]  /*3ac0*/  LDG.E.LTC128B.U16 R20, desc[UR12][R124.64] ;  /* 0x0000000c7c147981 */ /* 0x000568000c1e1520 */
.L_x_91:
[----:B------:R-:W-:Y:S05]  /*3ad0*/  BSYNC B0 ;  /* 0x0000000000007941 */ /* 0x000fea0003800000 */
.L_x_90:
[----:B--2--5:R-:W-:Y:S01]  /*3ae0*/  HADD2.F32 R125, -RZ, R20.H0_H0 ;  /* 0x20000014ff7d7230 */ /* 0x024fe20000004100 */
[----:B------:R-:W-:Y:S01]  /*3af0*/  ULOP3.LUT UR20, UR22, 0x10, URZ, 0xfc, !UPT ;  /* 0x0000001016147892 */ /* 0x000fe2000f8efc3f */
[----:B------:R-:W-:-:S03]  /*3b00*/  ISETP.GT.AND P6, PT, R10, 0x8, PT ;  /* 0x000000080a00780c */ /* 0x000fc60003fc4270 */
[----:B------:R-:W-:-:S04]  /*3b10*/  FMUL R16, R125, R14 ;  /* 0x0000000e7d107220 */ /* 0x000fc80000400000 */
[----:B------:R-:W-:Y:S01]  /*3b20*/  FFMA R16, R91, R11, R16 ;  /* 0x0000000b5b107223 */ /* 0x000fe20000000010 */
[----:B------:R-:W-:-:S04]  /*3b30*/  LOP3.LUT R91, R17, 0x20, RZ, 0xfc, !PT ;  /* 0x00000020115b7812 */ /* 0x000fc800078efcff */
[----:B------:R-:W-:-:S05]  /*3b40*/  F2FP.F16.F32.PACK_AB R16, RZ, R16 ;  /* 0x00000010ff10723e */ /* 0x000fca00000000ff */
[----:B------:R2:W-:Y:S01]  /*3b50*/  @P5 STG.E.U16 desc[UR12][R132.64], R16 ;  /* 0x0000001084005986 */ /* 0x0005e2000c10150c */
[----:B------:R-:W-:-:S05]  /*3b60*/  IADD3 R130, P5, R91, R2, RZ ;  /* 0x000000025b827210 */ /* 0x000fca0007fbe0ff */
[----:B------:R-:W-:Y:S01]  /*3b70*/  IMAD.X R131, R21, 0x1, R3, P5 ;  /* 0x0000000115837824 */ /* 0x000fe200028e0603 */
[----:B------:R-:W-:-:S04]  /*3b80*/  IADD3 R134, P5, R4, UR20, RZ ;  /* 0x0000001404867c10 */ /* 0x000fc8000ffbe0ff */
[----:B------:R-:W-:Y:S02]  /*3b90*/  IADD3.X R135, R5, UR4, RZ, P5, !PT ;  /* 0x0000000405877c10 */ /* 0x000fe4000affe4ff */
[----:B------:R-:W-:-:S13]  /*3ba0*/  ISETP.GT.AND P5, PT, R0, 0x40, P6 ;  /* 0x000000400000780c */ /* 0x000fda00037a4270 */
[----:B------:R-:W3:Y:S01]  /*3bb0*/  @P5 LDG.E.LTC128B.U16 R20, desc[UR12][R134.64] ;  /* 0x0000000c86145981 */ /* 0x000ee2000c1e1520 */
[----:B------:R-:W-:Y:S01]  /*3bc0*/  ULOP3.LUT UR19, UR22, 0x12, URZ, 0xfc, !UPT ;  /* 0x0000001216137892 */ /* 0x000fe2000f8efc3f */
[----:B---3--:R-:W-:-:S05]  /*3bd0*/  HADD2.F32 R125, -RZ, R20.H0_H0 ;  /* 0x20000014ff7d7230 */ /* 0x008fca0000004100 */
[----:B------:R-:W-:-:S04]  /*3be0*/  FMUL R125, R125, R14 ;  /* 0x0000000e7d7d7220 */ /* 0x000fc80000400000 */
[----:B------:R-:W-:-:S05]  /*3bf0*/  FFMA R125, R92, R11, R125 ;  /* 0x0000000b5c7d7223 */ /* 0x000fca000000007d */
[----:B------:R-:W-:-:S04]  /*3c00*/  F2FP.F16.F32.PACK_AB R125, RZ, R125 ;  /* 0x0000007dff7d723e */ /* 0x000fc800000000ff */
[----:B------:R-:W-:Y:S02]  /*3c10*/  PRMT R90, R125, 0x7610, R90 ;  /* 0x000076107d5a7816 */ /* 0x000fe4000000005a */
[----:B------:R-:W-:-:S03]  /*3c20*/  LOP3.LUT R125, R17, 0x22, RZ, 0xfc, !PT ;  /* 0x00000022117d7812 */ /* 0x000fc600078efcff */
[----:B------:R3:W-:Y:S01]  /*3c30*/  @P5 STG.E.U16 desc[UR12][R126.64], R90 ;  /* 0x0000005a7e005986 */ /* 0x0007e2000c10150c */
[----:B--2---:R-:W-:-:S05]  /*3c40*/  IADD3 R132, P5, R125, R2, RZ ;  /* 0x000000027d847210 */ /* 0x004fca0007fbe0ff */
[----:B------:R-:W-:Y:S01]  /*3c50*/  IMAD.X R133, R21, 0x1, R3, P5 ;  /* 0x0000000115857824 */ /* 0x000fe200028e0603 */
[----:B------:R-:W-:-:S04]  /*3c60*/  IADD3 R134, P5, R4, UR19, RZ ;  /* 0x0000001304867c10 */ /* 0x000fc8000ffbe0ff */
[----:B------:R-:W-:Y:S02]  /*3c70*/  IADD3.X R135, R5, UR4, RZ, P5, !PT ;  /* 0x0000000405877c10 */ /* 0x000fe4000affe4ff */
[----:B------:R-:W-:-:S04]  /*3c80*/  ISETP.GT.AND P5, PT, R10, 0x9, PT ;  /* 0x000000090a00780c */ /* 0x000fc80003fa4270 */
[----:B------:R-:W-:-:S13]  /*3c90*/  ISETP.GT.AND P5, PT, R0, 0x40, P5 ;  /* 0x000000400000780c */ /* 0x000fda0002fa4270 */
[----:B------:R-:W2:Y:S01]  /*3ca0*/  @P5 LDG.E.LTC128B.U16 R20, desc[UR12][R134.64] ;  /* 0x0000000c86145981 */ /* 0x000ea2000c1e1520 */
[----:B------:R-:W-:Y:S01]  /*3cb0*/  BSSY B0, `(.L_x_92) ;  /* 0x000000d000007945 */ /* 0x000fe20003800000 */
[----:B--2---:R-:W-:-:S05]  /*3cc0*/  HADD2.F32 R137, -RZ, R20.H0_H0 ;  /* 0x20000014ff897230 */ /* 0x004fca0000004100 */
[----:B------:R-:W-:-:S04]  /*3cd0*/  FMUL R16, R137, R14 ;  /* 0x0000000e89107220 */ /* 0x000fc80000400000 */
[----:B------:R-:W-:-:S05]  /*3ce0*/  FFMA R16, R93, R11, R16 ;  /* 0x0000000b5d107223 */ /* 0x000fca0000000010 */
[----:B------:R-:W-:-:S05]  /*3cf0*/  F2FP.F16.F32.PACK_AB R16, RZ, R16 ;  /* 0x00000010ff10723e */ /* 0x000fca00000000ff */
[----:B------:R2:W-:Y:S01]  /*3d00*/  @P5 STG.E.U16 desc[UR12][R128.64], R16 ;  /* 0x0000001080005986 */ /* 0x0005e2000c10150c */
[----:B---3--:R-:W-:-:S05]  /*3d10*/  IADD3 R126, P5, R123, R6, RZ ;  /* 0x000000067b7e7210 */ /* 0x008fca0007fbe0ff */
[----:B------:R-:W-:Y:S01]  /*3d20*/  IMAD.X R127, R21, 0x1, R7, P5 ;  /* 0x00000001157f7824 */ /* 0x000fe200028e0607 */
[----:B------:R-:W-:-:S13]  /*3d30*/  ISETP.GT.AND P5, PT, R0, 0x48, P6 ;  /* 0x000000480000780c */ /* 0x000fda00037a4270 */
[----:B--2---:R-:W-:Y:S05]  /*3d40*/  @!P5 BRA `(.L_x_93) ;  /* 0x00000000000cd947 */ /* 0x004fea0003800000 */
[----:B------:R-:W-:-:S04]  /*3d50*/  IADD3 R92, P6, R8, UR20, RZ ;  /* 0x00000014085c7c10 */ /* 0x000fc8000ffde0ff */
[----:B------:R-:W-:-:S05]  /*3d60*/  IADD3.X R93, R9, UR4, RZ, P6, !PT ;  /* 0x00000004095d7c10 */ /* 0x000fca000b7fe4ff */
[----:B------:R2:W5:Y:S04]  /*3d70*/  LDG.E.LTC128B.U16 R20, desc[UR12][R92.64] ;  /* 0x0000000c5c147981 */ /* 0x000568000c1e1520 */
.L_x_93:
[----:B------:R-:W-:Y:S05]  /*3d80*/  BSYNC B0 ;  /* 0x0000000000007941 */ /* 0x000fea0003800000 */
.L_x_92:
[----:B--2--5:R-:W-:Y:S01]  /*3d90*/  HADD2.F32 R93, -RZ, R20.H0_H0 ;  /* 0x20000014ff5d7230 */ /* 0x024fe20000004100 */
[----:B------:R-:W-:Y:S01]  /*3da0*/  ISETP.GT.AND P6, PT, R10, 0x9, PT ;  /* 0x000000090a00780c */ /* 0x000fe20003fc4270 */
[----:B------:R-:W-:Y:S03]  /*3db0*/  BSSY B0, `(.L_x_94) ;  /* 0x000000c000007945 */ /* 0x000fe60003800000 */
        /* <DEDUP_REMOVED lines=11> */
.L_x_95:
[----:B------:R-:W-:Y:S05]  /*3e70*/  BSYNC B0 ;  /* 0x0000000000007941 */ /* 0x000fea0003800000 */
.L_x_94:
[----:B--2--5:R-:W-:Y:S01]  /*3e80*/  HADD2.F32 R93, -RZ, R20.H0_H0 ;  /* 0x20000014ff5d7230 */ /* 0x024fe20000004100 */
[----:B------:R-:W-:Y:S01]  /*3e90*/  ULOP3.LUT UR18, UR22, 0x20, URZ, 0xfc, !UPT ;  /* 0x0000002016127892 */ /* 0x000fe2000f8efc3f */
[----:B------:R-:W-:-:S03]  /*3ea0*/  ISETP.GT.AND P6, PT, R10, 0x10, PT ;  /* 0x000000100a00780c */ /* 0x000fc60003fc4270 */
[----:B------:R-:W-:Y:S01]  /*3eb0*/  FMUL R16, R93, R14 ;  /* 0x0000000e5d107220 */ /* 0x000fe20000400000 */
[----:B------:R-:W-:-:S03]  /*3ec0*/  LOP3.LUT R93, R17, 0x30, RZ, 0xfc, !PT ;  /* 0x00000030115d7812 */ /* 0x000fc600078efcff */
[----:B------:R-:W-:-:S05]  /*3ed0*/  FFMA R16, R95, R11, R16 ;  /* 0x0000000b5f107223 */ /* 0x000fca0000000010 */
        /* <DEDUP_REMOVED lines=36> */
.L_x_97:
[----:B------:R-:W-:Y:S05]  /*4120*/  BSYNC B0 ;  /* 0x0000000000007941 */ /* 0x000fea0003800000 */
.L_x_96:
        /* <DEDUP_REMOVED lines=14> */
.L_x_99:
[----:B------:R-:W-:Y:S05]  /*4210*/  BSYNC B0 ;  /* 0x0000000000007941 */ /* 0x000fea0003800000 */
.L_x_98:
        /* <DEDUP_REMOVED lines=42> */
.L_x_101:
[----:B------:R-:W-:Y:S05]  /*44c0*/  BSYNC B0 ;  /* 0x0000000000007941 */ /* 0x000fea0003800000 */
.L_x_100:
        /* <DEDUP_REMOVED lines=14> */
.L_x_103:
[----:B------:R-:W-:Y:S05]  /*45b0*/  BSYNC B0 ;  /* 0x0000000000007941 */ /* 0x000fea0003800000 */
.L_x_102:
        /* <DEDUP_REMOVED lines=42> */
.L_x_105:
[----:B------:R-:W-:Y:S05]  /*4860*/  BSYNC B0 ;  /* 0x0000000000007941 */ /* 0x000fea0003800000 */
.L_x_104:
        /* <DEDUP_REMOVED lines=14> */
.L_x_107:
[----:B------:R-:W-:Y:S05]  /*4950*/  BSYNC B0 ;  /* 0x0000000000007941 */ /* 0x000fea0003800000 */
.L_x_106:
        /* <DEDUP_REMOVED lines=41> */
.L_x_109:
[----:B------:R-:W-:Y:S05]  /*4bf0*/  BSYNC B0 ;  /* 0x0000000000007941 */ /* 0x000fea0003800000 */
.L_x_108:
[----:B--2--5:R-:W-:Y:S01]  /*4c00*/  HADD2.F32 R109, -RZ, R20.H0_H0 ;  /* 0x20000014ff6d7230 */ /* 0x024fe20000004100 */
        /* <DEDUP_REMOVED lines=12> */
.L_x_111:
[----:B------:R-:W-:Y:S05]  /*4cd0*/  BSYNC B0 ;  /* 0x0000000000007941 */ /* 0x000fea0003800000 */
.L_x_110:
[----:B--2--5:R-:W-:Y:S01]  /*4ce0*/  HADD2.F32 R109, -RZ, R20.H0_H0 ;  /* 0x20000014ff6d7230 */ /* 0x024fe20000004100 */
[----:B------:R-:W-:-:S04]  /*4cf0*/  ULOP3.LUT UR8, UR22, 0x60, URZ, 0xfc, !UPT ;  /* 0x0000006016087892 */ /* 0x000fc8000f8efc3f */
        /* <DEDUP_REMOVED lines=31> */
[----:B------:R-:W-:-:S05]  /*4ef0*/  IADD3 R112, P5, R105, R6, RZ ;  /* 0x0000000669707210 */ /* 0x000fca0007fbe0ff */
[----:B------:R-:W-:Y:S01]  /*4f00*/  IMAD.X R113, R21, 0x1, R7, P5 ;  /* 0x0000000115717824 */ /* 0x000fe200028e0607 */
[----:B------:R-:W-:-:S13]  /*4f10*/  ISETP.GT.AND P5, PT, R0, 0x48, P3 ;  /* 0x000000480000780c */ /* 0x000fda0001fa4270 */
[----:B---3--:R-:W-:Y:S05]  /*4f20*/  @!P5 BRA `(.L_x_113) ;  /* 0x00000000000cd947 */ /* 0x008fea0003800000 */
[----:B------:R-:W-:-:S04]  /*4f30*/  IADD3 R2, P6, R8, UR8, RZ ;  /* 0x0000000808027c10 */ /* 0x000fc8000ffde0ff */
[----:B------:R-:W-:-:S05]  /*4f40*/  IADD3.X R3, R9, UR4, RZ, P6, !PT ;  /* 0x0000000409037c10 */ /* 0x000fca000b7fe4ff */
[----:B------:R2:W5:Y:S04]  /*4f50*/  LDG.E.LTC128B.U16 R20, desc[UR12][R2.64] ;  /* 0x0000000c02147981 */ /* 0x000568000c1e1520 */
.L_x_113:
[----:B------:R-:W-:Y:S05]  /*4f60*/  BSYNC B0 ;  /* 0x0000000000007941 */ /* 0x000fea0003800000 */
.L_x_112:
        /* <DEDUP_REMOVED lines=13> */
.L_x_115:
[----:B------:R-:W-:Y:S05]  /*5040*/  BSYNC B0 ;  /* 0x0000000000007941 */ /* 0x000fea0003800000 */
.L_x_114:
[----:B--2--5:R-:W-:Y:S01]  /*5050*/  HADD2.F32 R3, -RZ, R20.H0_H0 ;  /* 0x20000014ff037230 */ /* 0x024fe20000004100 */
[----:B------:R-:W-:-:S04]  /*5060*/  ULOP3.LUT UR6, UR22, 0x70, URZ, 0xfc, !UPT ;  /* 0x0000007016067892 */ /* 0x000fc8000f8efc3f */
        /* <DEDUP_REMOVED lines=8> */
[----:B--2---:R-:W-:Y:S02]  /*50f0*/  IADD3.X R3, R5, UR4, RZ, P5, !PT ;  /* 0x0000000405037c10 */ /* 0x004fe4000affe4ff */
[----:B------:R-:W-:-:S13]  /*5100*/  ISETP.GT.AND P5, PT, R0, 0x40, P1 ;  /* 0x000000400000780c */ /* 0x000fda0000fa4270 */
[----:B------:R-:W2:Y:S01]  /*5110*/  @P5 LDG.E.LTC128B.U16 R20, desc[UR12][R2.64] ;  /* 0x0000000c02145981 */ /* 0x000ea2000c1e1520 */
[----:B------:R-:W-:Y:S01]  /*5120*/  ULOP3.LUT UR5, UR22, 0x72, URZ, 0xfc, !UPT ;  /* 0x0000007216057892 */ /* 0x000fe2000f8efc3f */
[----:B--2---:R-:W-:-:S05]  /*5130*/  HADD2.F32 R115, -RZ, R20.H0_H0 ;  /* 0x20000014ff737230 */ /* 0x004fca0000004100 */
[----:B------:R-:W-:-:S04]  /*5140*/  FMUL R115, R115, R14 ;  /* 0x0000000e73737220 */ /* 0x000fc80000400000 */
[----:B------:R-:W-:-:S05]  /*5150*/  FFMA R115, R116, R11, R115 ;  /* 0x0000000b74737223 */ /* 0x000fca0000000073 */
[----:B------:R-:W-:-:S05]  /*5160*/  F2FP.F16.F32.PACK_AB R115, RZ, R115 ;  /* 0x00000073ff73723e */ /* 0x000fca00000000ff */
[----:B------:R-:W-:Y:S01]  /*5170*/  @P5 STG.E.U16 desc[UR12][R126.64], R115 ;  /* 0x000000737e005986 */ /* 0x000fe2000c10150c */
[----:B------:R-:W-:-:S05]  /*5180*/  IADD3 R6, P5, R111, R6, RZ ;  /* 0x000000066f067210 */ /* 0x000fca0007fbe0ff */
[----:B------:R-:W-:Y:S01]  /*5190*/  IMAD.X R7, R21, 0x1, R7, P5 ;  /* 0x0000000115077824 */ /* 0x000fe200028e0607 */
[----:B----4-:R-:W-:-:S04]  /*51a0*/  IADD3 R4, P5, R4, UR5, RZ ;  /* 0x0000000504047c10 */ /* 0x010fc8000ffbe0ff */
[----:B------:R-:W-:Y:S02]  /*51b0*/  IADD3.X R5, R5, UR4, RZ, P5, !PT ;  /* 0x0000000405057c10 */ /* 0x000fe4000affe4ff */
[----:B------:R-:W-:-:S13]  /*51c0*/  ISETP.GT.AND P5, PT, R0, 0x40, P0 ;  /* 0x000000400000780c */ /* 0x000fda00007a4270 */
[----:B------:R-:W2:Y:S01]  /*51d0*/  @P5 LDG.E.LTC128B.U16 R20, desc[UR12][R4.64] ;  /* 0x0000000c04145981 */ /* 0x000ea2000c1e1520 */
[----:B------:R-:W-:Y:S01]  /*51e0*/  BSSY B0, `(.L_x_116) ;  /* 0x000000e000007945 */ /* 0x000fe20003800000 */
[----:B--2---:R-:W-:-:S05]  /*51f0*/  HADD2.F32 R3, -RZ, R20.H0_H0 ;  /* 0x20000014ff037230 */ /* 0x004fca0000004100 */
[----:B------:R-:W-:-:S04]  /*5200*/  FMUL R2, R3, R14 ;  /* 0x0000000e03027220 */ /* 0x000fc80000400000 */
[----:B------:R-:W-:-:S05]  /*5210*/  FFMA R2, R117, R11, R2 ;  /* 0x0000000b75027223 */ /* 0x000fca0000000002 */
[----:B------:R-:W-:-:S04]  /*5220*/  F2FP.F16.F32.PACK_AB R2, RZ, R2 ;  /* 0x00000002ff02723e */ /* 0x000fc800000000ff */
[----:B------:R-:W-:-:S05]  /*5230*/  PRMT R3, R2, 0x7610, R3 ;  /* 0x0000761002037816 */ /* 0x000fca0000000003 */
[----:B------:R2:W-:Y:S01]  /*5240*/  @P5 STG.E.U16 desc[UR12][R128.64], R3 ;  /* 0x0000000380005986 */ /* 0x0005e2000c10150c */
[----:B------:R-:W-:-:S05]  /*5250*/  IADD3 R2, P5, R12, R17, RZ ;  /* 0x000000110c027210 */ /* 0x000fca0007fbe0ff */
[----:B--2---:R-:W-:Y:S01]  /*5260*/  IMAD.X R3, R13, 0x1, R21, P5 ;  /* 0x000000010d037824 */ /* 0x004fe200028e0615 */
[----:B------:R-:W-:-:S13]  /*5270*/  ISETP.GT.AND P5, PT, R0, 0x48, P1 ;  /* 0x000000480000780c */ /* 0x000fda0000fa4270 */
[----:B------:R-:W-:Y:S05]  /*5280*/  @!P5 BRA `(.L_x_117) ;  /* 0x00000000000cd947 */ /* 0x000fea0003800000 */
[----:B------:R-:W-:-:S04]  /*5290*/  IADD3 R4, P6, R8, UR6, RZ ;  /* 0x0000000608047c10 */ /* 0x000fc8000ffde0ff */
[----:B------:R-:W-:-:S05]  /*52a0*/  IADD3.X R5, R9, UR4, RZ, P6, !PT ;  /* 0x0000000409057c10 */ /* 0x000fca000b7fe4ff */
[----:B------:R2:W5:Y:S04]  /*52b0*/  LDG.E.LTC128B.U16 R20, desc[UR12][R4.64] ;  /* 0x0000000c04147981 */ /* 0x000568000c1e1520 */
.L_x_117:
[----:B------:R-:W-:Y:S05]  /*52c0*/  BSYNC B0 ;  /* 0x0000000000007941 */ /* 0x000fea0003800000 */
.L_x_116:
        /* <DEDUP_REMOVED lines=8> */
[----:B------:R-:W-:-:S04]  /*5350*/  IADD3 R4, P5, R8, UR5, RZ ;  /* 0x0000000508047c10 */ /* 0x000fc8000ffbe0ff */
[----:B--2---:R-:W-:Y:S02]  /*5360*/  IADD3.X R5, R9, UR4, RZ, P5, !PT ;  /* 0x0000000409057c10 */ /* 0x004fe4000affe4ff */
[----:B------:R-:W-:-:S13]  /*5370*/  ISETP.GT.AND P5, PT, R0, 0x48, P0 ;  /* 0x000000480000780c */ /* 0x000fda00007a4270 */
[----:B------:R-:W-:Y:S05]  /*5380*/  @!P5 BRA `(.L_x_119) ;  /* 0x000000000004d947 */ /* 0x000fea0003800000 */
[----:B------:R2:W5:Y:S02]  /*5390*/  LDG.E.LTC128B.U16 R20, desc[UR12][R4.64] ;  /* 0x0000000c04147981 */ /* 0x000564000c1e1520 */
.L_x_119:
[----:B------:R-:W-:Y:S05]  /*53a0*/  BSYNC B0 ;  /* 0x0000000000007941 */ /* 0x000fea0003800000 */
.L_x_118:
[----:B--2--5:R-:W-:Y:S01]  /*53b0*/  HADD2.F32 R5, -RZ, R20.H0_H0 ;  /* 0x20000014ff057230 */ /* 0x024fe20000004100 */
[----:B------:R-:W-:Y:S01]  /*53c0*/  ISETP.GT.AND P6, PT, R10, RZ, PT ;  /* 0x000000ff0a00720c */ /* 0x000fe20003fc4270 */
[----:B------:R-:W-:Y:S03]  /*53d0*/  BSSY B0, `(.L_x_120) ;  /* 0x000000d000007945 */ /* 0x000fe60003800000 */
        /* <DEDUP_REMOVED lines=12> */
.L_x_121:
[----:B------:R-:W-:Y:S05]  /*54a0*/  BSYNC B0 ;  /* 0x0000000000007941 */ /* 0x000fea0003800000 */
.L_x_120:
[----:B-----5:R-:W-:Y:S01]  /*54b0*/  HADD2.F32 R7, -RZ, R20.H0_H0 ;  /* 0x20000014ff077230 */ /* 0x020fe20000004100 */
        /* <DEDUP_REMOVED lines=13> */
.L_x_123:
[----:B------:R-:W-:Y:S05]  /*5590*/  BSYNC B0 ;  /* 0x0000000000007941 */ /* 0x000fea0003800000 */
.L_x_122:
[----:B---3-5:R-:W-:Y:S01]  /*55a0*/  HADD2.F32 R7, -RZ, R20.H0_H0 ;  /* 0x20000014ff077230 */ /* 0x028fe20000004100 */
        /* <DEDUP_REMOVED lines=8> */
[----:B---3--:R-:W-:Y:S01]  /*5630*/  IMAD.X R7, R89, 0x1, R21, P5 ;  /* 0x0000000159077824 */ /* 0x008fe200028e0615 */
[----:B0-----:R-:W-:-:S04]  /*5640*/  IADD3 R8, P5, R22, UR22, RZ ;  /* 0x0000001616087c10 */ /* 0x001fc8000ffbe0ff */
[----:B------:R-:W-:Y:S02]  /*5650*/  IADD3.X R9, R23, UR4, RZ, P5, !PT ;  /* 0x0000000417097c10 */ /* 0x000fe4000affe4ff */
[----:B------:R-:W-:-:S13]  /*5660*/  ISETP.GT.AND P5, PT, R0, 0x88, P6 ;  /* 0x000000880000780c */ /* 0x000fda00037a4270 */
[----:B------:R-:W-:Y:S05]  /*5670*/  @!P5 BRA `(.L_x_125) ;  /* 0x000000000004d947 */ /* 0x000fea0003800000 */
[----:B------:R0:W5:Y:S02]  /*5680*/  LDG.E.LTC128B.U16 R20, desc[UR12][R8.64] ;  /* 0x0000000c08147981 */ /* 0x000164000c1e1520 */
.L_x_125:
[----:B------:R-:W-:Y:S05]  /*5690*/  BSYNC B0 ;  /* 0x0000000000007941 */ /* 0x000fea0003800000 */
.L_x_124:
        /* <DEDUP_REMOVED lines=14> */
.L_x_127:
[----:B------:R-:W-:Y:S05]  /*5780*/  BSYNC B0 ;  /* 0x0000000000007941 */ /* 0x000fea0003800000 */
.L_x_126:
[----:B---3-5:R-:W-:Y:S01]  /*5790*/  HADD2.F32 R57, -RZ, R20.H0_H0 ;  /* 0x20000014ff397230 */ /* 0x028fe20000004100 */
        /* <DEDUP_REMOVED lines=13> */
.L_x_129:
[----:B------:R-:W-:Y:S05]  /*5870*/  BSYNC B0 ;  /* 0x0000000000007941 */ /* 0x000fea0003800000 */
.L_x_128:
        /* <DEDUP_REMOVED lines=8> */
[----:B---3--:R-:W-:Y:S01]  /*5900*/  IMAD.X R59, R13, 0x1, R21, P5 ;  /* 0x000000010d3b7824 */ /* 0x008fe200028e0615 */
[----:B------:R-:W-:-:S13]  /*5910*/  ISETP.GT.AND P5, PT, R0, 0x80, P6 ;  /* 0x000000800000780c */ /* 0x000fda00037a4270 */
[----:B------:R-:W-:Y:S05]  /*5920*/  @!P5 BRA `(.L_x_131) ;  /* 0x00000000000cd947 */ /* 0x000fea0003800000 */
[----:B------:R-:W-:-:S04]  /*5930*/  IADD3 R112, P6, R18, UR19, RZ ;  /* 0x0000001312707c10 */ /* 0x000fc8000ffde0ff */
[----:B------:R-:W-:-:S05]  /*5940*/  IADD3.X R113, R19, UR4, RZ, P6, !PT ;  /* 0x0000000413717c10 */ /* 0x000fca000b7fe4ff */
[----:B------:R3:W5:Y:S04]  /*5950*/  LDG.E.LTC128B.U16 R20, desc[UR12][R112.64] ;  /* 0x0000000c70147981 */ /* 0x000768000c1e1520 */
.L_x_131:
[----:B------:R-:W-:Y:S05]  /*5960*/  BSYNC B0 ;  /* 0x0000000000007941 */ /* 0x000fea0003800000 */
.L_x_130:
        /* <DEDUP_REMOVED lines=14> */
.L_x_133:
[----:B------:R-:W-:Y:S05]  /*5a50*/  BSYNC B0 ;  /* 0x0000000000007941 */ /* 0x000fea0003800000 */
.L_x_132:
        /* <DEDUP_REMOVED lines=14> */
.L_x_135:
[----:B------:R-:W-:Y:S05]  /*5b40*/  BSYNC B0 ;  /* 0x0000000000007941 */ /* 0x000fea0003800000 */
.L_x_134:
        /* <DEDUP_REMOVED lines=14> */
.L_x_137:
[----:B------:R-:W-:Y:S05]  /*5c30*/  BSYNC B0 ;  /* 0x0000000000007941 */ /* 0x000fea0003800000 */
.L_x_136:
        /* <DEDUP_REMOVED lines=14> */
.L_x_139:
[----:B------:R-:W-:Y:S05]  /*5d20*/  BSYNC B0 ;  /* 0x0000000000007941 */ /* 0x000fea0003800000 */
.L_x_138:
        /* <DEDUP_REMOVED lines=14> */
.L_x_141:
[----:B------:R-:W-:Y:S05]  /*5e10*/  BSYNC B0 ;  /* 0x0000000000007941 */ /* 0x000fea0003800000 */
.L_x_140:
        /* <DEDUP_REMOVED lines=14> */
.L_x_143:
[----:B------:R-:W-:Y:S05]  /*5f00*/  BSYNC B0 ;  /* 0x0000000000007941 */ /* 0x000fea0003800000 */
.L_x_142:
        /* <DEDUP_REMOVED lines=14> */
.L_x_145:
[----:B------:R-:W-:Y:S05]  /*5ff0*/  BSYNC B0 ;  /* 0x0000000000007941 */ /* 0x000fea0003800000 */
.L_x_144:
        /* <DEDUP_REMOVED lines=14> */
.L_x_147:
[----:B------:R-:W-:Y:S05]  /*60e0*/  BSYNC B0 ;  /* 0x0000000000007941 */ /* 0x000fea0003800000 */
.L_x_146:
        /* <DEDUP_REMOVED lines=14> */
.L_x_149:
[----:B------:R-:W-:Y:S05]  /*61d0*/  BSYNC B0 ;  /* 0x0000000000007941 */ /* 0x000fea0003800000 */
.L_x_148:
        /* <DEDUP_REMOVED lines=14> */
.L_x_151:
[----:B------:R-:W-:Y:S05]  /*62c0*/  BSYNC B0 ;  /* 0x0000000000007941 */ /* 0x000fea0003800000 */
.L_x_150:
        /* <DEDUP_REMOVED lines=14> */
.L_x_153:
[----:B------:R-:W-:Y:S05]  /*63b0*/  BSYNC B0 ;  /* 0x0000000000007941 */ /* 0x000fea0003800000 */
.L_x_152:
        /* <DEDUP_REMOVED lines=14> */
.L_x_155:
[----:B------:R-:W-:Y:S05]  /*64a0*/  BSYNC B0 ;  /* 0x0000000000007941 */ /* 0x000fea0003800000 */
.L_x_154:
        /* <DEDUP_REMOVED lines=14> */
.L_x_157:
[----:B------:R-:W-:Y:S05]  /*6590*/  BSYNC B0 ;  /* 0x0000000000007941 */ /* 0x000fea0003800000 */
.L_x_156:
        /* <DEDUP_REMOVED lines=14> */
.L_x_159:
[----:B------:R-:W-:Y:S05]  /*6680*/  BSYNC B0 ;  /* 0x0000000000007941 */ /* 0x000fea0003800000 */
.L_x_158:
        /* <DEDUP_REMOVED lines=14> */
.L_x_161:
[----:B------:R-:W-:Y:S05]  /*6770*/  BSYNC B0 ;  /* 0x0000000000007941 */ /* 0x000fea0003800000 */
.L_x_160:
[----:B---3-5:R-:W-:Y:S01]  /*6780*/  HADD2.F32 R59, -RZ, R20.H0_H0 ;  /* 0x20000014ff3b7230 */ /* 0x028fe20000004100 */
[----:B------:R-:W-:Y:S04]  /*6790*/  BSSY B0, `(.L_x_162) ;  /* 0x000000c000007945 */ /* 0x000fe80003800000 */
        /* <DEDUP_REMOVED lines=11> */
.L_x_163:
[----:B------:R-:W-:Y:S05]  /*6850*/  BSYNC B0 ;  /* 0x0000000000007941 */ /* 0x000fea0003800000 */
.L_x_162:
        /* <DEDUP_REMOVED lines=14> */
.L_x_165:
[----:B------:R-:W-:Y:S05]  /*6940*/  BSYNC B0 ;  /* 0x0000000000007941 */ /* 0x000fea0003800000 */
.L_x_164:
[----:B---3-5:R-:W-:Y:S01]  /*6950*/  HADD2.F32 R61, -RZ, R20.H0_H0 ;  /* 0x20000014ff3d7230 */ /* 0x028fe20000004100 */
        /* <DEDUP_REMOVED lines=12> */
.L_x_167:
[----:B------:R-:W-:Y:S05]  /*6a20*/  BSYNC B0 ;  /* 0x0000000000007941 */ /* 0x000fea0003800000 */
.L_x_166:
        /* <DEDUP_REMOVED lines=13> */
.L_x_169:
[----:B------:R-:W-:Y:S05]  /*6b00*/  BSYNC B0 ;  /* 0x0000000000007941 */ /* 0x000fea0003800000 */
.L_x_168:
        /* <DEDUP_REMOVED lines=13> */
.L_x_171:
[----:B------:R-:W-:Y:S05]  /*6be0*/  BSYNC B0 ;  /* 0x0000000000007941 */ /* 0x000fea0003800000 */
.L_x_170:
        /* <DEDUP_REMOVED lines=13> */
.L_x_173:
[----:B------:R-:W-:Y:S05]  /*6cc0*/  BSYNC B0 ;  /* 0x0000000000007941 */ /* 0x000fea0003800000 */
.L_x_172:
        /* <DEDUP_REMOVED lines=13> */
.L_x_175:
[----:B------:R-:W-:Y:S05]  /*6da0*/  BSYNC B0 ;  /* 0x0000000000007941 */ /* 0x000fea0003800000 */
.L_x_174:
        /* <DEDUP_REMOVED lines=13> */
.L_x_177:
[----:B------:R-:W-:Y:S05]  /*6e80*/  BSYNC B0 ;  /* 0x0000000000007941 */ /* 0x000fea0003800000 */
.L_x_176:
        /* <DEDUP_REMOVED lines=8> */
[----:B------:R-:W-:-:S04]  /*6f10*/  IADD3 R18, P5, R18, UR5, RZ ;  /* 0x0000000512127c10 */ /* 0x000fc8000ffbe0ff */
[----:B------:R-:W-:Y:S02]  /*6f20*/  IADD3.X R19, R19, UR4, RZ, P5, !PT ;  /* 0x0000000413137c10 */ /* 0x000fe4000affe4ff */
[----:B------:R-:W-:-:S13]  /*6f30*/  ISETP.GT.AND P5, PT, R0, 0x80, P0 ;  /* 0x000000800000780c */ /* 0x000fda00007a4270 */
[----:B------:R-:W-:Y:S05]  /*6f40*/  @!P5 BRA `(.L_x_179) ;  /* 0x000000000004d947 */ /* 0x000fea0003800000 */
[----:B------:R3:W5:Y:S02]  /*6f50*/  LDG.E.LTC128B.U16 R20, desc[UR12][R18.64] ;  /* 0x0000000c12147981 */ /* 0x000764000c1e1520 */
.L_x_179:
[----:B------:R-:W-:Y:S05]  /*6f60*/  BSYNC B0 ;  /* 0x0000000000007941 */ /* 0x000fea0003800000 */
.L_x_178:
        /* <DEDUP_REMOVED lines=13> */
.L_x_181:
[----:B------:R-:W-:Y:S05]  /*7040*/  BSYNC B0 ;  /* 0x0000000000007941 */ /* 0x000fea0003800000 */
.L_x_180:
        /* <DEDUP_REMOVED lines=9> */
[----:B---3--:R-:W-:Y:S02]  /*70e0*/  IADD3.X R13, R23, UR4, RZ, P5, !PT ;  /* 0x00000004170d7c10 */ /* 0x008fe4000affe4ff */
[----:B------:R-:W-:-:S13]  /*70f0*/  ISETP.GT.AND P5, PT, R0, 0x88, P0 ;  /* 0x000000880000780c */ /* 0x000fda00007a4270 */
[----:B------:R-:W-:Y:S05]  /*7100*/  @!P5 BRA `(.L_x_183) ;  /* 0x000000000004d947 */ /* 0x000fea0003800000 */
[----:B------:R3:W5:Y:S02]  /*7110*/  LDG.E.LTC128B.U16 R20, desc[UR12][R12.64] ;  /* 0x0000000c0c147981 */ /* 0x000764000c1e1520 */
.L_x_183:
[----:B------:R-:W-:Y:S05]  /*7120*/  BSYNC B0 ;  /* 0x0000000000007941 */ /* 0x000fea0003800000 */
.L_x_182:
        /* <DEDUP_REMOVED lines=15> */
.L_x_185:
[----:B------:R-:W-:Y:S05]  /*7220*/  BSYNC B0 ;  /* 0x0000000000007941 */ /* 0x000fea0003800000 */
.L_x_184:
        /* <DEDUP_REMOVED lines=11> */
[----:B-1----:R-:W-:-:S04]  /*72e0*/  IADD3 R22, P6, R4, UR21, RZ ;  /* 0x0000001504167c10 */ /* 0x002fc8000ffde0ff */
[----:B------:R-:W-:-:S05]  /*72f0*/  IADD3.X R23, R5, UR4, RZ, P6, !PT ;  /* 0x0000000405177c10 */ /* 0x000fca000b7fe4ff */
[----:B------:R3:W5:Y:S04]  /*7300*/  LDG.E.LTC128B.U16 R20, desc[UR12][R22.64] ;  /* 0x0000000c16147981 */ /* 0x000768000c1e1520 */
.L_x_187:
[----:B------:R-:W-:Y:S05]  /*7310*/  BSYNC B0 ;  /* 0x0000000000007941 */ /* 0x000fea0003800000 */
.L_x_186:
[----:B-1-3-5:R-:W-:Y:S01]  /*7320*/  HADD2.F32 R23, -RZ, R20.H0_H0 ;  /* 0x20000014ff177230 */ /* 0x02afe20000004100 */
[----:B------:R-:W-:Y:S01]  /*7330*/  ISETP.GT.AND P6, PT, R10, RZ, PT ;  /* 0x000000ff0a00720c */ /* 0x000fe20003fc4270 */
[----:B------:R-:W-:Y:S03]  /*7340*/  BSSY B0, `(.L_x_188) ;  /* 0x000000e000007945 */ /* 0x000fe60003800000 */
[----:B------:R-:W-:-:S04]  /*7350*/  FMUL R16, R23, R14 ;  /* 0x0000000e17107220 */ /* 0x000fc80000400000 */
[----:B------:R-:W-:-:S05]  /*7360*/  FFMA R16, R25, R11, R16 ;  /* 0x0000000b19107223 */ /* 0x000fca0000000010 */
[----:B------:R-:W-:-:S04]  /*7370*/  F2FP.F16.F32.PACK_AB R16, RZ, R16 ;  /* 0x00000010ff10723e */ /* 0x000fc800000000ff */
[----:B------:R-:W-:Y:S02]  /*7380*/  PRMT R23, R16, 0x7610, R23 ;  /* 0x0000761010177816 */ /* 0x000fe40000000017 */
[----:B------:R-:W-:-:S03]  /*7390*/  PRMT R16, R20, 0x7610, R16 ;  /* 0x0000761014107816 */ /* 0x000fc60000000010 */
[----:B------:R1:W-:Y:S01]  /*73a0*/  @P5 STG.E.U16 desc[UR12][R60.64], R23 ;  /* 0x000000173c005986 */ /* 0x0003e2000c10150c */
[----:B------:R-:W-:-:S05]  /*73b0*/  IADD3 R22, P5, R6, R17, RZ ;  /* 0x0000001106167210 */ /* 0x000fca0007fbe0ff */
[----:B-1----:R-:W-:Y:S01]  /*73c0*/  IMAD.X R23, R7, 0x1, R21, P5 ;  /* 0x0000000107177824 */ /* 0x002fe200028e0615 */
[----:B------:R-:W-:-:S13]  /*73d0*/  ISETP.GT.AND P5, PT, R0, 0xc8, P6 ;  /* 0x000000c80000780c */ /* 0x000fda00037a4270 */
[----:B------:R-:W-:Y:S05]  /*73e0*/  @!P5 BRA `(.L_x_189) ;  /* 0x00000000000cd947 */ /* 0x000fea0003800000 */
[----:B------:R-:W-:-:S04]  /*73f0*/  IADD3 R16, P6, R8, UR22, RZ ;  /* 0x0000001608107c10 */ /* 0x000fc8000ffde0ff */
[----:B------:R-:W-:-:S05]  /*7400*/  IADD3.X R17, R9, UR4, RZ, P6, !PT ;  /* 0x0000000409117c10 */ /* 0x000fca000b7fe4ff */
[----:B------:R1:W5:Y:S04]  /*7410*/  LDG.E.LTC128B.U16 R16, desc[UR12][R16.64] ;  /* 0x0000000c10107981 */ /* 0x000368000c1e1520 */
.L_x_189:
[----:B------:R-:W-:Y:S05]  /*7420*/  BSYNC B0 ;  /* 0x0000000000007941 */ /* 0x000fea0003800000 */
.L_x_188:
[----:B-1---5:R-:W-:Y:S01]  /*7430*/  HADD2.F32 R17, -RZ, R16.H0_H0 ;  /* 0x20000010ff117230 */ /* 0x022fe20000004100 */
        /* <DEDUP_REMOVED lines=9> */
[----:B-1----:R-:W-:Y:S05]  /*74d0*/  @!P5 BRA `(.L_x_191) ;  /* 0x00000000000cd947 */ /* 0x002fea0003800000 */
[----:B------:R-:W-:-:S04]  /*74e0*/  IADD3 R16, P6, R8, UR21, RZ ;  /* 0x0000001508107c10 */ /* 0x000fc8000ffde0ff */
[----:B------:R-:W-:-:S05]  /*74f0*/  IADD3.X R17, R9, UR4, RZ, P6, !PT ;  /* 0x0000000409117c10 */ /* 0x000fca000b7fe4ff */
[----:B------:R1:W5:Y:S04]  /*7500*/  LDG.E.LTC128B.U16 R16, desc[UR12][R16.64] ;  /* 0x0000000c10107981 */ /* 0x000368000c1e1520 */
.L_x_191:
[----:B------:R-:W-:Y:S05]  /*7510*/  BSYNC B0 ;  /* 0x0000000000007941 */ /* 0x000fea0003800000 */
.L_x_190:
        /* <DEDUP_REMOVED lines=12> */
[----:B-1----:R-:W-:-:S05]  /*75e0*/  IADD3.X R17, R5, UR4, RZ, P6, !PT ;  /* 0x0000000405117c10 */ /* 0x002fca000b7fe4ff */
[----:B------:R3:W5:Y:S04]  /*75f0*/  LDG.E.LTC128B.U16 R16, desc[UR12][R16.64] ;  /* 0x0000000c10107981 */ /* 0x000768000c1e1520 */
.L_x_193:
[----:B------:R-:W-:Y:S05]  /*7600*/  BSYNC B0 ;  /* 0x0000000000007941 */ /* 0x000fea0003800000 */
.L_x_192:
[----:B-----5:R-:W-:Y:S01]  /*7610*/  HADD2.F32 R15, -RZ, R16.H0_H0 ;  /* 0x20000010ff0f7230 */ /* 0x020fe20000004100 */
[----:B------:R-:W-:Y:S01]  /*7620*/  ISETP.GT.AND P6, PT, R10, 0x9, PT ;  /* 0x000000090a00780c */ /* 0x000fe20003fc4270 */
[----:B------:R-:W-:Y:S03]  /*7630*/  BSSY B0, `(.L_x_194) ;  /* 0x000000e000007945 */ /* 0x000fe60003800000 */
[----:B------:R-:W-:-:S04]  /*7640*/  FMUL R15, R15, R14 ;  /* 0x0000000e0f0f7220 */ /* 0x000fc80000400000 */
[----:B------:R-:W-:-:S05]  /*7650*/  FFMA R15, R28, R11, R15 ;  /* 0x0000000b1c0f7223 */ /* 0x000fca000000000f */
[----:B------:R-:W-:-:S04]  /*7660*/  F2FP.F16.F32.PACK_AB R15, RZ, R15 ;  /* 0x0000000fff0f723e */ /* 0x000fc800000000ff */
[----:B-1-3--:R-:W-:Y:S02]  /*7670*/  PRMT R17, R15, 0x7610, R17 ;  /* 0x000076100f117816 */ /* 0x00afe40000000011 */
[----:B------:R-:W-:-:S03]  /*7680*/  PRMT R15, R16, 0x7610, R15 ;  /* 0x00007610100f7816 */ /* 0x000fc6000000000f */
        /* <DEDUP_REMOVED lines=8> */
.L_x_195:
[----:B------:R-:W-:Y:S05]  /*7710*/  BSYNC B0 ;  /* 0x0000000000007941 */ /* 0x000fea0003800000 */
.L_x_194:
[----:B-1---5:R-:W-:Y:S01]  /*7720*/  HADD2.F32 R13, -RZ, R15.H0_H0 ;  /* 0x2000000fff0d7230 */ /* 0x022fe20000004100 */
[----:B------:R-:W-:Y:S01]  /*7730*/  ISETP.GT.AND P6, PT, R10, 0x8, PT ;  /* 0x000000080a00780c */ /* 0x000fe20003fc4270 */
        /* <DEDUP_REMOVED lines=14> */
.L_x_197:
[----:B------:R-:W-:Y:S05]  /*7820*/  BSYNC B0 ;  /* 0x0000000000007941 */ /* 0x000fea0003800000 */
.L_x_196:
        /* <DEDUP_REMOVED lines=14> */
.L_x_199:
[----:B------:R-:W-:Y:S05]  /*7910*/  BSYNC B0 ;  /* 0x0000000000007941 */ /* 0x000fea0003800000 */
.L_x_198:
        /* <DEDUP_REMOVED lines=14> */
.L_x_201:
[----:B------:R-:W-:Y:S05]  /*7a00*/  BSYNC B0 ;  /* 0x0000000000007941 */ /* 0x000fea0003800000 */
.L_x_200:
        /* <DEDUP_REMOVED lines=14> */
.L_x_203:
[----:B------:R-:W-:Y:S05]  /*7af0*/  BSYNC B0 ;  /* 0x0000000000007941 */ /* 0x000fea0003800000 */
.L_x_202:
[----:B-1---5:R-:W-:Y:S01]  /*7b00*/  HADD2.F32 R13, -RZ, R12.H0_H0 ;  /* 0x2000000cff0d7230 */ /* 0x022fe20000004100 */
[----:B------:R-:W-:Y:S01]  /*7b10*/  ISETP.GT.AND P6, PT, R10, 0x10, PT ;  /* 0x000000100a00780c */ /* 0x000fe20003fc4270 */
        /* <DEDUP_REMOVED lines=13> */
.L_x_205:
[----:B------:R-:W-:Y:S05]  /*7bf0*/  BSYNC B0 ;  /* 0x0000000000007941 */ /* 0x000fea0003800000 */
.L_x_204:
        /* <DEDUP_REMOVED lines=14> */
.L_x_207:
[----:B------:R-:W-:Y:S05]  /*7ce0*/  BSYNC B0 ;  /* 0x0000000000007941 */ /* 0x000fea0003800000 */
.L_x_206:
        /* <DEDUP_REMOVED lines=14> */
.L_x_209:
[----:B------:R-:W-:Y:S05]  /*7dd0*/  BSYNC B0 ;  /* 0x0000000000007941 */ /* 0x000fea0003800000 */
.L_x_208:
        /* <DEDUP_REMOVED lines=14> */
.L_x_211:
[----:B------:R-:W-:Y:S05]  /*7ec0*/  BSYNC B0 ;  /* 0x0000000000007941 */ /* 0x000fea0003800000 */
.L_x_210:
        /* <DEDUP_REMOVED lines=15> */
.L_x_213:
[----:B------:R-:W-:Y:S05]  /*7fc0*/  BSYNC B0 ;  /* 0x0000000000007941 */ /* 0x000fea0003800000 */
.L_x_212:
        /* <DEDUP_REMOVED lines=14> */
.L_x_215:
[----:B------:R-:W-:Y:S05]  /*80b0*/  BSYNC B0 ;  /* 0x0000000000007941 */ /* 0x000fea0003800000 */
.L_x_214:
        /* <DEDUP_REMOVED lines=15> */
.L_x_217:
[----:B------:R-:W-:Y:S05]  /*81b0*/  BSYNC B0 ;  /* 0x0000000000007941 */ /* 0x000fea0003800000 */
.L_x_216:
        /* <DEDUP_REMOVED lines=14> */
.L_x_219:
[----:B------:R-:W-:Y:S05]  /*82a0*/  BSYNC B0 ;  /* 0x0000000000007941 */ /* 0x000fea0003800000 */
.L_x_218:
[----:B-1---5:R-:W-:Y:S01]  /*82b0*/  HADD2.F32 R13, -RZ, R12.H0_H0 ;  /* 0x2000000cff0d7230 */ /* 0x022fe20000004100 */
[----:B------:R-:W-:Y:S01]  /*82c0*/  ISETP.GT.AND P6, PT, R10, 0x20, PT ;  /* 0x000000200a00780c */ /* 0x000fe20003fc4270 */
[----:B------:R-:W-:Y:S03]  /*82d0*/  BSSY B0, `(.L_x_220) ;  /* 0x000000a000007945 */ /* 0x000fe60003800000 */
[----:B------:R-:W-:-:S04]  /*82e0*/  FMUL R20, R13, R14 ;  /* 0x0000000e0d147220 */ /* 0x000fc80000400000 */
[----:B------:R-:W-:-:S05]  /*82f0*/  FFMA R20, R41, R11, R20 ;  /* 0x0000000b29147223 */ /* 0x000fca0000000014 */
[----:B------:R-:W-:-:S05]  /*8300*/  F2FP.F16.F32.PACK_AB R20, RZ, R20 ;  /* 0x00000014ff14723e */ /* 0x000fca00000000ff */
[----:B------:R1:W-:Y:S01]  /*8310*/  @P5 STG.E.U16 desc[UR12][R24.64], R20 ;  /* 0x0000001418005986 */ /* 0x0003e2000c10150c */
[----:B------:R-:W-:-:S13]  /*8320*/  ISETP.GT.AND P5, PT, R0, 0xc8, P6 ;  /* 0x000000c80000780c */ /* 0x000fda00037a4270 */
[----:B-1----:R-:W-:Y:S05]  /*8330*/  @!P5 BRA `(.L_x_221) ;  /* 0x00000000000cd947 */ /* 0x002fea0003800000 */
[----:B------:R-:W-:-:S04]  /*8340*/  IADD3 R12, P6, R8, UR14, RZ ;  /* 0x0000000e080c7c10 */ /* 0x000fc8000ffde0ff */
[----:B------:R-:W-:-:S05]  /*8350*/  IADD3.X R13, R9, UR4, RZ, P6, !PT ;  /* 0x00000004090d7c10 */ /* 0x000fca000b7fe4ff */
[----:B------:R1:W5:Y:S04]  /*8360*/  LDG.E.LTC128B.U16 R12, desc[UR12][R12.64] ;  /* 0x0000000c0c0c7981 */ /* 0x000368000c1e1520 */
.L_x_221:
[----:B------:R-:W-:Y:S05]  /*8370*/  BSYNC B0 ;  /* 0x0000000000007941 */ /* 0x000fea0003800000 */
.L_x_220:
        /* <DEDUP_REMOVED lines=12> */
.L_x_223:
[----:B------:R-:W-:Y:S05]  /*8440*/  BSYNC B0 ;  /* 0x0000000000007941 */ /* 0x000fea0003800000 */
.L_x_222:
        /* <DEDUP_REMOVED lines=15> */
.L_x_225:
[----:B------:R-:W-:Y:S05]  /*8540*/  BSYNC B0 ;  /* 0x0000000000007941 */ /* 0x000fea0003800000 */
.L_x_224:
[----:B-1---5:R-:W-:Y:S01]  /*8550*/  HADD2.F32 R13, -RZ, R12.H0_H0 ;  /* 0x2000000cff0d7230 */ /* 0x022fe20000004100 */
        /* <DEDUP_REMOVED lines=12> */
.L_x_227:
[----:B------:R-:W-:Y:S05]  /*8620*/  BSYNC B0 ;  /* 0x0000000000007941 */ /* 0x000fea0003800000 */
.L_x_226:
[----:B-1---5:R-:W-:Y:S01]  /*8630*/  HADD2.F32 R13, -RZ, R12.H0_H0 ;  /* 0x2000000cff0d7230 */ /* 0x022fe20000004100 */
[----:B------:R-:W-:Y:S01]  /*8640*/  ISETP.GT.AND P6, PT, R10, 0x28, PT ;  /* 0x000000280a00780c */ /* 0x000fe20003fc4270 */
[----:B------:R-:W-:Y:S03]  /*8650*/  BSSY B0, `(.L_x_228) ;  /* 0x000000c000007945 */ /* 0x000fe60003800000 */
[----:B------:R-:W-:Y:S01]  /*8660*/  FMUL R10, R13, R14 ;  /* 0x0000000e0d0a7220 */ /* 0x000fe20000400000 */
[----:B------:R-:W-:-:S03]  /*8670*/  ISETP.GT.AND P6, PT, R0, 0xc8, P6 ;  /* 0x000000c80000780c */ /* 0x000fc600037c4270 */
[----:B------:R-:W-:-:S05]  /*8680*/  FFMA R10, R45, R11, R10 ;  /* 0x0000000b2d0a7223 */ /* 0x000fca000000000a */
[----:B------:R-:W-:-:S04]  /*8690*/  F2FP.F16.F32.PACK_AB R10, RZ, R10 ;  /* 0x0000000aff0a723e */ /* 0x000fc800000000ff */
[----:B------:R-:W-:Y:S02]  /*86a0*/  PRMT R13, R10, 0x7610, R13 ;  /* 0x000076100a0d7816 */ /* 0x000fe4000000000d */
[----:B------:R-:W-:-:S03]  /*86b0*/  PRMT R10, R12, 0x7610, R10 ;  /* 0x000076100c0a7816 */ /* 0x000fc6000000000a */
[----:B------:R1:W-:Y:S01]  /*86c0*/  @P5 STG.E.U16 desc[UR12][R18.64], R13 ;  /* 0x0000000d12005986 */ /* 0x0003e2000c10150c */
[----:B------:R-:W-:Y:S05]  /*86d0*/  @!P6 BRA `(.L_x_229) ;  /* 0x00000000000ce947 */ /* 0x000fea0003800000 */
[----:B------:R-:W-:-:S04]  /*86e0*/  IADD3 R12, P5, R8, UR10, RZ ;  /* 0x0000000a080c7c10 */ /* 0x000fc8000ffbe0ff */
[----:B-1----:R-:W-:-:S05]  /*86f0*/  IADD3.X R13, R9, UR4, RZ, P5, !PT ;  /* 0x00000004090d7c10 */ /* 0x002fca000affe4ff */
[----:B------:R3:W5:Y:S04]  /*8700*/  LDG.E.LTC128B.U16 R10, desc[UR12][R12.64] ;  /* 0x0000000c0c0a7981 */ /* 0x000768000c1e1520 */
.L_x_229:
[----:B------:R-:W-:Y:S05]  /*8710*/  BSYNC B0 ;  /* 0x0000000000007941 */ /* 0x000fea0003800000 */
.L_x_228:
[----:B-1-3-5:R-:W-:Y:S01]  /*8720*/  HADD2.F32 R13, -RZ, R10.H0_H0 ;  /* 0x2000000aff0d7230 */ /* 0x02afe20000004100 */
[----:B------:R-:W-:Y:S01]  /*8730*/  IADD3 R12, P5, R6, R101, RZ ;  /* 0x00000065060c7210 */ /* 0x000fe20007fbe0ff */
[----:B------:R-:W-:Y:S01]  /*8740*/  BSSY B0, `(.L_x_230) ;  /* 0x000000b000007945 */ /* 0x000fe20003800000 */
[----:B------:R-:W-:Y:S02]  /*8750*/  ISETP.GT.AND P4, PT, R0, 0xc8, P4 ;  /* 0x000000c80000780c */ /* 0x000fe40002784270 */
[----:B------:R-:W-:-:S04]  /*8760*/  FMUL R13, R13, R14 ;  /* 0x0000000e0d0d7220 */ /* 0x000fc80000400000 */
[----:B------:R-:W-:-:S05]  /*8770*/  FFMA R13, R46, R11, R13 ;  /* 0x0000000b2e0d7223 */ /* 0x000fca000000000d */
[----:B------:R-:W-:Y:S01]  /*8780*/  F2FP.F16.F32.PACK_AB R15, RZ, R13 ;  /* 0x0000000dff0f723e */ /* 0x000fe200000000ff */
[----:B------:R-:W-:-:S05]  /*8790*/  IMAD.X R13, R7, 0x1, R21, P5 ;  /* 0x00000001070d7824 */ /* 0x000fca00028e0615 */
[----:B------:R1:W-:Y:S01]  /*87a0*/  @P6 STG.E.U16 desc[UR12][R12.64], R15 ;  /* 0x0000000f0c006986 */ /* 0x0003e2000c10150c */
[----:B------:R-:W-:Y:S05]  /*87b0*/  @!P4 BRA `(.L_x_231) ;  /* 0x00000000000cc947 */ /* 0x000fea0003800000 */
[----:B-1----:R-:W-:-:S04]  /*87c0*/  IADD3 R12, P5, R8, UR9, RZ ;  /* 0x00000009080c7c10 */ /* 0x002fc8000ffbe0ff */
[----:B------:R-:W-:-:S05]  /*87d0*/  IADD3.X R13, R9, UR4, RZ, P5, !PT ;  /* 0x00000004090d7c10 */ /* 0x000fca000affe4ff */
[----:B------:R3:W5:Y:S04]  /*87e0*/  LDG.E.LTC128B.U16 R10, desc[UR12][R12.64] ;  /* 0x0000000c0c0a7981 */ /* 0x000768000c1e1520 */
.L_x_231:
[----:B------:R-:W-:Y:S05]  /*87f0*/  BSYNC B0 ;  /* 0x0000000000007941 */ /* 0x000fea0003800000 */
.L_x_230:
[----:B-1-3-5:R-:W-:Y:S01]  /*8800*/  HADD2.F32 R13, -RZ, R10.H0_H0 ;  /* 0x2000000aff0d7230 */ /* 0x02afe20000004100 */
[----:B------:R-:W-:Y:S01]  /*8810*/  ISETP.GT.AND P5, PT, R0, 0xc0, P3 ;  /* 0x000000c00000780c */ /* 0x000fe20001fa4270 */
[----:B------:R-:W-:Y:S03]  /*8820*/  BSSY B0, `(.L_x_232) ;  /* 0x000000b000007945 */ /* 0x000fe60003800000 */
[----:B------:R-:W-:-:S04]  /*8830*/  FMUL R12, R13, R14 ;  /* 0x0000000e0d0c7220 */ /* 0x000fc80000400000 */
[----:B------:R-:W-:Y:S01]  /*8840*/  FFMA R47, R47, R11, R12 ;  /* 0x0000000b2f2f7223 */ /* 0x000fe2000000000c */
[----:B------:R-:W-:-:S04]  /*8850*/  IADD3 R12, P6, R6, R103, RZ ;  /* 0x00000067060c7210 */ /* 0x000fc80007fde0ff */
[----:B------:R-:W-:Y:S01]  /*8860*/  F2FP.F16.F32.PACK_AB R47, RZ, R47 ;  /* 0x0000002fff2f723e */ /* 0x000fe200000000ff */
[----:B------:R-:W-:-:S05]  /*8870*/  IMAD.X R13, R7, 0x1, R21, P6 ;  /* 0x00000001070d7824 */ /* 0x000fca00030e0615 */
[----:B------:R1:W-:Y:S01]  /*8880*/  @P4 STG.E.U16 desc[UR12][R12.64], R47 ;  /* 0x0000002f0c004986 */ /* 0x0003e2000c10150c */
[----:B------:R-:W-:Y:S05]  /*8890*/  @!P5 BRA `(.L_x_233) ;  /* 0x00000000000cd947 */ /* 0x000fea0003800000 */
[----:B-1----:R-:W-:-:S04]  /*88a0*/  IADD3 R12, P4, R4, UR8, RZ ;  /* 0x00000008040c7c10 */ /* 0x002fc8000ff9e0ff */
[----:B------:R-:W-:-:S05]  /*88b0*/  IADD3.X R13, R5, UR4, RZ, P4, !PT ;  /* 0x00000004050d7c10 */ /* 0x000fca000a7fe4ff */
[----:B------:R3:W5:Y:S04]  /*88c0*/  LDG.E.LTC128B.U16 R10, desc[UR12][R12.64] ;  /* 0x0000000c0c0a7981 */ /* 0x000768000c1e1520 */
.L_x_233:
[----:B------:R-:W-:Y:S05]  /*88d0*/  BSYNC B0 ;  /* 0x0000000000007941 */ /* 0x000fea0003800000 */
.L_x_232:
        /* <DEDUP_REMOVED lines=13> */
.L_x_235:
[----:B------:R-:W-:Y:S05]  /*89b0*/  BSYNC B0 ;  /* 0x0000000000007941 */ /* 0x000fea0003800000 */
.L_x_234:
        /* <DEDUP_REMOVED lines=13> */
.L_x_237:
[----:B------:R-:W-:Y:S05]  /*8a90*/  BSYNC B0 ;  /* 0x0000000000007941 */ /* 0x000fea0003800000 */
.L_x_236:
        /* <DEDUP_REMOVED lines=13> */
.L_x_239:
[----:B------:R-:W-:Y:S05]  /*8b70*/  BSYNC B0 ;  /* 0x0000000000007941 */ /* 0x000fea0003800000 */
.L_x_238:
        /* <DEDUP_REMOVED lines=13> */
.L_x_241:
[----:B------:R-:W-:Y:S05]  /*8c50*/  BSYNC B0 ;  /* 0x0000000000007941 */ /* 0x000fea0003800000 */
.L_x_240:
[----:B-1-3-5:R-:W-:Y:S01]  /*8c60*/  HADD2.F32 R13, -RZ, R10.H0_H0 ;  /* 0x2000000aff0d7230 */ /* 0x02afe20000004100 */
[----:B------:R-:W-:Y:S01]  /*8c70*/  IADD3 R12, P4, R2, R109, RZ ;  /* 0x0000006d020c7210 */ /* 0x000fe20007f9e0ff */
[----:B------:R-:W-:Y:S01]  /*8c80*/  BSSY B0, `(.L_x_242) ;  /* 0x000000b000007945 */ /* 0x000fe20003800000 */
[----:B------:R-:W-:Y:S02]  /*8c90*/  ISETP.GT.AND P2, PT, R0, 0xc0, P0 ;  /* 0x000000c00000780c */ /* 0x000fe40000744270 */
[----:B------:R-:W-:-:S04]  /*8ca0*/  FMUL R13, R13, R14 ;  /* 0x0000000e0d0d7220 */ /* 0x000fc80000400000 */
[----:B------:R-:W-:-:S05]  /*8cb0*/  FFMA R13, R52, R11, R13 ;  /* 0x0000000b340d7223 */ /* 0x000fca000000000d */
[----:B------:R-:W-:Y:S01]  /*8cc0*/  F2FP.F16.F32.PACK_AB R15, RZ, R13 ;  /* 0x0000000dff0f723e */ /* 0x000fe200000000ff */
[----:B------:R-:W-:Y:S01]  /*8cd0*/  IMAD.X R13, R3, 0x1, R21, P4 ;  /* 0x00000001030d7824 */ /* 0x000fe200020e0615 */
[----:B--2---:R-:W-:-:S04]  /*8ce0*/  IADD3 R4, P4, R4, UR5, RZ ;  /* 0x0000000504047c10 */ /* 0x004fc8000ff9e0ff */
[----:B------:R1:W-:Y:S01]  /*8cf0*/  @P3 STG.E.U16 desc[UR12][R12.64], R15 ;  /* 0x0000000f0c003986 */ /* 0x0003e2000c10150c */
[----:B------:R-:W-:Y:S01]  /*8d00*/  IADD3.X R5, R5, UR4, RZ, P4, !PT ;  /* 0x0000000405057c10 */ /* 0x000fe2000a7fe4ff */
[----:B------:R-:W-:Y:S07]  /*8d10*/  @!P2 BRA `(.L_x_243) ;  /* 0x000000000004a947 */ /* 0x000fee0003800000 */
[----:B------:R2:W5:Y:S02]  /*8d20*/  LDG.E.LTC128B.U16 R10, desc[UR12][R4.64] ;  /* 0x0000000c040a7981 */ /* 0x000564000c1e1520 */
.L_x_243:
[----:B------:R-:W-:Y:S05]  /*8d30*/  BSYNC B0 ;  /* 0x0000000000007941 */ /* 0x000fea0003800000 */
.L_x_242:
[----:B--2--5:R-:W-:Y:S01]  /*8d40*/  HADD2.F32 R5, -RZ, R10.H0_H0 ;  /* 0x2000000aff057230 */ /* 0x024fe20000004100 */
[----:B------:R-:W-:Y:S01]  /*8d50*/  IADD3 R2, P3, R2, R111, RZ ;  /* 0x0000006f02027210 */ /* 0x000fe20007f7e0ff */
[----:B------:R-:W-:Y:S01]  /*8d60*/  BSSY B0, `(.L_x_244) ;  /* 0x000000b000007945 */ /* 0x000fe20003800000 */
[----:B------:R-:W-:Y:S02]  /*8d70*/  ISETP.GT.AND P1, PT, R0, 0xc8, P1 ;  /* 0x000000c80000780c */ /* 0x000fe40000f24270 */
[----:B------:R-:W-:Y:S01]  /*8d80*/  FMUL R4, R5, R14 ;  /* 0x0000000e05047220 */ /* 0x000fe20000400000 */
[----:B------:R-:W-:-:S03]  /*8d90*/  IMAD.X R3, R3, 0x1, R21, P3 ;  /* 0x0000000103037824 */ /* 0x000fc600018e0615 */
[----:B------:R-:W-:-:S05]  /*8da0*/  FFMA R4, R53, R11, R4 ;  /* 0x0000000b35047223 */ /* 0x000fca0000000004 */
[----:B------:R-:W-:-:S05]  /*8db0*/  F2FP.F16.F32.PACK_AB R4, RZ, R4 ;  /* 0x00000004ff04723e */ /* 0x000fca00000000ff */
[----:B------:R2:W-:Y:S01]  /*8dc0*/  @P2 STG.E.U16 desc[UR12][R2.64], R4 ;  /* 0x0000000402002986 */ /* 0x0005e2000c10150c */
[----:B------:R-:W-:Y:S05]  /*8dd0*/  @!P1 BRA `(.L_x_245) ;  /* 0x00000000000c9947 */ /* 0x000fea0003800000 */
[----:B--2---:R-:W-:-:S04]  /*8de0*/  IADD3 R2, P2, R8, UR6, RZ ;  /* 0x0000000608027c10 */ /* 0x004fc8000ff5e0ff */
[----:B------:R-:W-:-:S05]  /*8df0*/  IADD3.X R3, R9, UR4, RZ, P2, !PT ;  /* 0x0000000409037c10 */ /* 0x000fca00097fe4ff */
[----:B------:R3:W5:Y:S04]  /*8e00*/  LDG.E.LTC128B.U16 R10, desc[UR12][R2.64] ;  /* 0x0000000c020a7981 */ /* 0x000768000c1e1520 */
.L_x_245:
[----:B------:R-:W-:Y:S05]  /*8e10*/  BSYNC B0 ;  /* 0x0000000000007941 */ /* 0x000fea0003800000 */
.L_x_244:
[----:B--23-5:R-:W-:Y:S01]  /*8e20*/  HADD2.F32 R3, -RZ, R10.H0_H0 ;  /* 0x2000000aff037230 */ /* 0x02cfe20000004100 */
[----:B------:R-:W-:Y:S01]  /*8e30*/  IADD3 R2, P2, R6, R109, RZ ;  /* 0x0000006d06027210 */ /* 0x000fe20007f5e0ff */
[----:B------:R-:W-:Y:S01]  /*8e40*/  BSSY B0, `(.L_x_246) ;  /* 0x000000c000007945 */ /* 0x000fe20003800000 */
[----:B------:R-:W-:Y:S02]  /*8e50*/  ISETP.GT.AND P0, PT, R0, 0xc8, P0 ;  /* 0x000000c80000780c */ /* 0x000fe40000704270 */
[----:B------:R-:W-:-:S04]  /*8e60*/  FMUL R3, R3, R14 ;  /* 0x0000000e03037220 */ /* 0x000fc80000400000 */
[----:B------:R-:W-:-:S05]  /*8e70*/  FFMA R3, R54, R11, R3 ;  /* 0x0000000b36037223 */ /* 0x000fca0000000003 */
[----:B------:R-:W-:Y:S01]  /*8e80*/  F2FP.F16.F32.PACK_AB R5, RZ, R3 ;  /* 0x00000003ff05723e */ /* 0x000fe200000000ff */
[----:B------:R-:W-:Y:S01]  /*8e90*/  IMAD.X R3, R7, 0x1, R21, P2 ;  /* 0x0000000107037824 */ /* 0x000fe200010e0615 */
[----:B------:R-:W-:Y:S02]  /*8ea0*/  IADD3 R4, P2, R8, UR5, RZ ;  /* 0x0000000508047c10 */ /* 0x000fe4000ff5e0ff */
[----:B------:R-:W-:Y:S02]  /*8eb0*/  PRMT R0, R5, 0x7610, R0 ;  /* 0x0000761005007816 */ /* 0x000fe40000000000 */
[----:B------:R-:W-:-:S03]  /*8ec0*/  IADD3.X R5, R9, UR4, RZ, P2, !PT ;  /* 0x0000000409057c10 */ /* 0x000fc600097fe4ff */
[----:B------:R2:W-:Y:S01]  /*8ed0*/  @P1 STG.E.U16 desc[UR12][R2.64], R0 ;  /* 0x0000000002001986 */ /* 0x0005e2000c10150c */
[----:B------:R-:W-:Y:S05]  /*8ee0*/  @!P0 BRA `(.L_x_247) ;  /* 0x0000000000048947 */ /* 0x000fea0003800000 */
[----:B------:R3:W5:Y:S02]  /*8ef0*/  LDG.E.LTC128B.U16 R10, desc[UR12][R4.64] ;  /* 0x0000000c040a7981 */ /* 0x000764000c1e1520 */
.L_x_247:
[----:B------:R-:W-:Y:S05]  /*8f00*/  BSYNC B0 ;  /* 0x0000000000007941 */ /* 0x000fea0003800000 */
.L_x_246:
[----:B--2--5:R-:W-:Y:S01]  /*8f10*/  HADD2.F32 R3, -RZ, R10.H0_H0 ;  /* 0x2000000aff037230 */ /* 0x024fe20000004100 */
[----:B------:R-:W-:-:S04]  /*8f20*/  IADD3 R2, P1, R6, R111, RZ ;  /* 0x0000006f06027210 */ /* 0x000fc80007f3e0ff */
[----:B------:R-:W-:-:S04]  /*8f30*/  FMUL R14, R3, R14 ;  /* 0x0000000e030e7220 */ /* 0x000fc80000400000 */
[----:B------:R-:W-:Y:S01]  /*8f40*/  FFMA R14, R55, R11, R14 ;  /* 0x0000000b370e7223 */ /* 0x000fe2000000000e */
[----:B------:R-:W-:Y:S06]  /*8f50*/  @!P0 EXIT ;  /* 0x000000000000894d */ /* 0x000fec0003800000 */
[----:B------:R-:W-:Y:S01]  /*8f60*/  F2FP.F16.F32.PACK_AB R14, RZ, R14 ;  /* 0x0000000eff0e723e */ /* 0x000fe200000000ff */
[----:B------:R-:W-:-:S05]  /*8f70*/  IMAD.X R3, R7, 0x1, R21, P1 ;  /* 0x0000000107037824 */ /* 0x000fca00008e0615 */
[----:B------:R-:W-:Y:S01]  /*8f80*/  STG.E.U16 desc[UR12][R2.64], R14 ;  /* 0x0000000e02007986 */ /* 0x000fe2000c10150c */
[----:B------:R-:W-:Y:S05]  /*8f90*/  EXIT ;  /* 0x000000000000794d */ /* 0x000fea0003800000 */
.L_x_27:
[----:B------:R-:W-:Y:S01]  /*8fa0*/  ULDC.64 UR4, c[0x0][0x650] ;  /* 0x0001940000047ab9 */ /* 0x000fe20000000a00 */
[-C--:B------:R-:W-:Y:S01]  /*8fb0*/  FMUL R120, R120, R11.reuse ;  /* 0x0000000b78787220 */ /* 0x080fe20000400000 */
[----:B------:R-:W-:Y:S01]  /*8fc0*/  LEA R2, P1, R18, UR4, 0x1 ;  /* 0x0000000412027c11 */ /* 0x000fe2000f8208ff */
[-C--:B------:R-:W-:Y:S01]  /*8fd0*/  FMUL R121, R121, R11.reuse ;  /* 0x0000000b79797220 */ /* 0x080fe20000400000 */
[----:B------:R-:W-:Y:S01]  /*8fe0*/  ISETP.GT.AND P4, PT, R10, 0x1, PT ;  /* 0x000000010a00780c */ /* 0x000fe20003f84270 */
[-C--:B------:R-:W-:Y:S01]  /*8ff0*/  FMUL R122, R122, R11.reuse ;  /* 0x0000000b7a7a7220 */ /* 0x080fe20000400000 */
[----:B------:R-:W-:Y:S01]  /*9000*/  F2FP.F16.F32.PACK_AB R120, RZ, R120 ;  /* 0x00000078ff78723e */ /* 0x000fe200000000ff */
[-C--:B------:R-:W-:Y:S01]  /*9010*/  FMUL R123, R123, R11.reuse ;  /* 0x0000000b7b7b7220 */ /* 0x080fe20000400000 */
[----:B------:R-:W-:Y:S01]  /*9020*/  LEA.HI.X R3, R18, UR5, R21, 0x1, P1 ;  /* 0x0000000512037c11 */ /* 0x000fe200088f0c15 */
[-C--:B------:R-:W-:Y:S01]  /*9030*/  FMUL R124, R124, R11.reuse ;  /* 0x0000000b7c7c7220 */ /* 0x080fe20000400000 */
[----:B------:R-:W-:Y:S01]  /*9040*/  ISETP.GT.AND P2, PT, R10, RZ, PT ;  /* 0x000000ff0a00720c */ /* 0x000fe20003f44270 */
[-C--:B------:R-:W-:Y:S01]  /*9050*/  FMUL R125, R125, R11.reuse ;  /* 0x0000000b7d7d7220 */ /* 0x080fe20000400000 */
[C---:B------:R-:W-:Y:S01]  /*9060*/  ISETP.GT.AND P1, PT, R0.reuse, RZ, P4 ;  /* 0x000000ff0000720c */ /* 0x040fe20002724270 */
[----:B------:R-:W-:Y:S01]  /*9070*/  @P0 STG.E.U16 desc[UR12][R2.64], R120 ;  /* 0x0000007802000986 */ /* 0x000fe2000c10150c */
[----:B------:R-:W-:Y:S01]  /*9080*/  ISETP.GT.AND P2, PT, R0, 0x8, P2 ;  /* 0x000000080000780c */ /* 0x000fe20001744270 */
[-C--:B------:R-:W-:Y:S01]  /*9090*/  FMUL R126, R126, R11.reuse ;  /* 0x0000000b7e7e7220 */ /* 0x080fe20000400000 */
[----:B------:R-:W-:Y:S01]  /*90a0*/  ISETP.GT.AND P0, PT, R0, 0x8, P4 ;  /* 0x000000080000780c */ /* 0x000fe20002704270 */
[-C--:B------:R-:W-:Y:S01]  /*90b0*/  FMUL R127, R127, R11.reuse ;  /* 0x0000000b7f7f7220 */ /* 0x080fe20000400000 */
[----:B------:R-:W-:Y:S01]  /*90c0*/  SHF.L.U64.HI R15, R16, 0x1, R15 ;  /* 0x00000001100f7819 */ /* 0x000fe2000001020f */
[-C--:B------:R-:W-:Y:S01]  /*90d0*/  FMUL R128, R128, R11.reuse ;  /* 0x0000000b80807220 */ /* 0x080fe20000400000 */
[----:B------:R-:W-:Y:S01]  /*90e0*/  LEA R4, P3, R16, R2, 0x1 ;  /* 0x0000000210047211 */ /* 0x000fe200078608ff */
[----:B------:R-:W-:Y:S01]  /*90f0*/  FMUL R129, R129, R11 ;  /* 0x0000000b81817220 */ /* 0x000fe20000400000 */
[----:B------:R-:W-:Y:S01]  /*9100*/  F2FP.F16.F32.PACK_AB R121, RZ, R121 ;  /* 0x00000079ff79723e */ /* 0x000fe200000000ff */
[----:B------:R-:W-:Y:S01]  /*9110*/  FMUL R130, R130, R11 ;  /* 0x0000000b82827220 */ /* 0x000fe20000400000 */
[----:B------:R-:W-:Y:S01]  /*9120*/  F2FP.F16.F32.PACK_AB R122, RZ, R122 ;  /* 0x0000007aff7a723e */ /* 0x000fe200000000ff */
[----:B------:R-:W-:Y:S01]  /*9130*/  IMAD.X R5, R15, 0x1, R3, P3 ;  /* 0x000000010f057824 */ /* 0x000fe200018e0603 */
[----:B------:R-:W-:Y:S01]  /*9140*/  F2FP.F16.F32.PACK_AB R123, RZ, R123 ;  /* 0x0000007bff7b723e */ /* 0x000fe200000000ff */
[----:B------:R-:W-:Y:S01]  /*9150*/  @P1 STG.E.U16 desc[UR12][R2.64+0x2], R121 ;  /* 0x0000027902001986 */ /* 0x000fe2000c10150c */
[C---:B------:R-:W-:Y:S01]  /*9160*/  ISETP.GT.AND P5, PT, R10.reuse, 0x8, PT ;  /* 0x000000080a00780c */ /* 0x040fe20003fa4270 */
[-C--:B------:R-:W-:Y:S01]  /*9170*/  FMUL R131, R131, R11.reuse ;  /* 0x0000000b83837220 */ /* 0x080fe20000400000 */
[----:B------:R-:W-:Y:S01]  /*9180*/  ISETP.GT.AND P4, PT, R10, 0x9, PT ;  /* 0x000000090a00780c */ /* 0x000fe20003f84270 */
[----:B------:R-:W-:Y:S01]  /*9190*/  @P2 STG.E.U16 desc[UR12][R4.64], R122 ;  /* 0x0000007a04002986 */ /* 0x000fe2000c10150c */
[----:B------:R-:W-:Y:S01]  /*91a0*/  ISETP.GT.AND P1, PT, R0, RZ, P5 ;  /* 0x000000ff0000720c */ /* 0x000fe20002f24270 */
[----:B------:R-:W-:Y:S01]  /*91b0*/  IMAD.SHL.U32 R9, R12, 0x80, RZ ;  /* 0x000000800c097824 */ /* 0x000fe200078e00ff */
[C---:B------:R-:W-:Y:S01]  /*91c0*/  ISETP.GT.AND P2, PT, R0.reuse, RZ, P4 ;  /* 0x000000ff0000720c */ /* 0x040fe20002744270 */
[----:B------:R-:W-:Y:S01]  /*91d0*/  @P0 STG.E.U16 desc[UR12][R4.64+0x2], R123 ;  /* 0x0000027b04000986 */ /* 0x000fe2000c10150c */
[----:B------:R-:W-:Y:S01]  /*91e0*/  ISETP.GT.AND P0, PT, R0, 0x8, P5 ;  /* 0x000000080000780c */ /* 0x000fe20002f04270 */
[-C--:B------:R-:W-:Y:S01]  /*91f0*/  FMUL R132, R132, R11.reuse ;  /* 0x0000000b84847220 */ /* 0x080fe20000400000 */
[----:B------:R-:W-:Y:S01]  /*9200*/  F2FP.F16.F32.PACK_AB R124, RZ, R124 ;  /* 0x0000007cff7c723e */ /* 0x000fe200000000ff */
[----:B------:R-:W-:Y:S01]  /*9210*/  FMUL R133, R133, R11 ;  /* 0x0000000b85857220 */ /* 0x000fe20000400000 */
[----:B------:R-:W-:Y:S01]  /*9220*/  F2FP.F16.F32.PACK_AB R125, RZ, R125 ;  /* 0x0000007dff7d723e */ /* 0x000fe200000000ff */
[-C--:B------:R-:W-:Y:S01]  /*9230*/  FMUL R134, R134, R11.reuse ;  /* 0x0000000b86867220 */ /* 0x080fe20000400000 */
[----:B------:R-:W-:Y:S01]  /*9240*/  F2FP.F16.F32.PACK_AB R126, RZ, R126 ;  /* 0x0000007eff7e723e */ /* 0x000fe200000000ff */
[-C--:B------:R-:W-:Y:S01]  /*9250*/  FMUL R135, R135, R11.reuse ;  /* 0x0000000b87877220 */ /* 0x080fe20000400000 */
[----:B------:R-:W-:Y:S01]  /*9260*/  ISETP.GT.AND P3, PT, R10, 0x10, PT ;  /* 0x000000100a00780c */ /* 0x000fe20003f64270 */
[----:B------:R-:W-:Y:S01]  /*9270*/  @P1 STG.E.U16 desc[UR12][R2.64+0x10], R124 ;  /* 0x0000107c02001986 */ /* 0x000fe2000c10150c */
[----:B------:R-:W-:Y:S01]  /*9280*/  ISETP.GT.AND P1, PT, R0, 0x8, P4 ;  /* 0x000000080000780c */ /* 0x000fe20002724270 */
[----:B------:R-:W-:Y:S01]  /*9290*/  FMUL R136, R136, R11 ;  /* 0x0000000b88887220 */ /* 0x000fe20000400000 */
[----:B------:R-:W-:Y:S01]  /*92a0*/  F2FP.F16.F32.PACK_AB R127, RZ, R127 ;  /* 0x0000007fff7f723e */ /* 0x000fe200000000ff */
[----:B------:R-:W-:Y:S01]  /*92b0*/  @P2 STG.E.U16 desc[UR12][R2.64+0x12], R125 ;  /* 0x0000127d02002986 */ /* 0x000fe2000c10150c */
[----:B------:R-:W-:Y:S01]  /*92c0*/  F2FP.F16.F32.PACK_AB R128, RZ, R128 ;  /* 0x00000080ff80723e */ /* 0x000fe200000000ff */
[-C--:B------:R-:W-:Y:S01]  /*92d0*/  FMUL R137, R137, R11.reuse ;  /* 0x0000000b89897220 */ /* 0x080fe20000400000 */
[----:B------:R-:W-:Y:S01]  /*92e0*/  ISETP.GT.AND P2, PT, R10, 0x11, PT ;  /* 0x000000110a00780c */ /* 0x000fe20003f44270 */
[----:B------:R-:W-:Y:S01]  /*92f0*/  @P0 STG.E.U16 desc[UR12][R4.64+0x10], R126 ;  /* 0x0000107e04000986 */ /* 0x000fe2000c10150c */
[----:B------:R-:W-:Y:S01]  /*9300*/  ISETP.GT.AND P0, PT, R0, RZ, P3 ;  /* 0x000000ff0000720c */ /* 0x000fe20001f04270 */
[----:B------:R-:W-:Y:S01]  /*9310*/  FMUL R138, R138, R11 ;  /* 0x0000000b8a8a7220 */ /* 0x000fe20000400000 */
[----:B------:R-:W-:Y:S01]  /*9320*/  F2FP.F16.F32.PACK_AB R129, RZ, R129 ;  /* 0x00000081ff81723e */ /* 0x000fe200000000ff */
[----:B------:R-:W-:Y:S01]  /*9330*/  FMUL R139, R139, R11 ;  /* 0x0000000b8b8b7220 */ /* 0x000fe20000400000 */
[----:B------:R-:W-:Y:S01]  /*9340*/  F2FP.F16.F32.PACK_AB R130, RZ, R130 ;  /* 0x00000082ff82723e */ /* 0x000fe200000000ff */
[----:B------:R-:W-:Y:S01]  /*9350*/  @P1 STG.E.U16 desc[UR12][R4.64+0x12], R127 ;  /* 0x0000127f04001986 */ /* 0x000fe2000c10150c */
[----:B------:R-:W-:Y:S01]  /*9360*/  F2FP.F16.F32.PACK_AB R131, RZ, R131 ;  /* 0x00000083ff83723e */ /* 0x000fe200000000ff */
[-C--:B------:R-:W-:Y:S01]  /*9370*/  FMUL R140, R140, R11.reuse ;  /* 0x0000000b8c8c7220 */ /* 0x080fe20000400000 */
[----:B------:R-:W-:Y:S01]  /*9380*/  SHF.L.U64.HI R13, R12, 0x7, R13 ;  /* 0x000000070c0d7819 */ /* 0x000fe2000001020d */
[-C--:B------:R-:W-:Y:S01]  /*9390*/  FMUL R141, R141, R11.reuse ;  /* 0x0000000b8d8d7220 */ /* 0x080fe20000400000 */
[----:B------:R-:W-:Y:S01]  /*93a0*/  LOP3.LUT R15, R9, 0x2, RZ, 0xfc, !PT ;  /* 0x00000002090f7812 */ /* 0x000fe200078efcff */
[-C--:B------:R-:W-:Y:S01]  /*93b0*/  FMUL R142, R142, R11.reuse ;  /* 0x0000000b8e8e7220 */ /* 0x080fe20000400000 */
[----:B------:R-:W-:Y:S01]  /*93c0*/  F2FP.F16.F32.PACK_AB R132, RZ, R132 ;  /* 0x00000084ff84723e */ /* 0x000fe200000000ff */
[----:B------:R0:W-:Y:S01]  /*93d0*/  @P0 STG.E.U16 desc[UR12][R2.64+0x20], R128 ;  /* 0x0000208002000986 */ /* 0x0001e2000c10150c */
[----:B------:R-:W-:Y:S01]  /*93e0*/  ISETP.GT.AND P0, PT, R0, RZ, P2 ;  /* 0x000000ff0000720c */ /* 0x000fe20001704270 */
[-C--:B------:R-:W-:Y:S01]  /*93f0*/  FMUL R143, R143, R11.reuse ;  /* 0x0000000b8f8f7220 */ /* 0x080fe20000400000 */
[----:B------:R-:W-:Y:S01]  /*9400*/  ISETP.GT.AND P1, PT, R10, 0x19, PT ;  /* 0x000000190a00780c */ /* 0x000fe20003f24270 */
[----:B------:R-:W-:Y:S01]  /*9410*/  FMUL R144, R144, R11 ;  /* 0x0000000b90907220 */ /* 0x000fe20000400000 */
[----:B------:R-:W-:Y:S01]  /*9420*/  F2FP.F16.F32.PACK_AB R133, RZ, R133 ;  /* 0x00000085ff85723e */ /* 0x000fe200000000ff */
[-C--:B------:R-:W-:Y:S01]  /*9430*/  FMUL R145, R145, R11.reuse ;  /* 0x0000000b91917220 */ /* 0x080fe20000400000 */
[----:B------:R-:W-:Y:S01]  /*9440*/  F2FP.F16.F32.PACK_AB R134, RZ, R134 ;  /* 0x00000086ff86723e */ /* 0x000fe200000000ff */
[----:B------:R-:W-:Y:S01]  /*9450*/  FMUL R146, R146, R11 ;  /* 0x0000000b92927220 */ /* 0x000fe20000400000 */
[----:B------:R-:W-:Y:S01]  /*9460*/  F2FP.F16.F32.PACK_AB R135, RZ, R135 ;  /* 0x00000087ff87723e */ /* 0x000fe200000000ff */
[-C--:B------:R-:W-:Y:S01]  /*9470*/  FMUL R147, R147, R11.reuse ;  /* 0x0000000b93937220 */ /* 0x080fe20000400000 */
[----:B------:R-:W-:Y:S01]  /*9480*/  F2FP.F16.F32.PACK_AB R136, RZ, R136 ;  /* 0x00000088ff88723e */ /* 0x000fe200000000ff */
[----:B------:R-:W-:Y:S01]  /*9490*/  FMUL R148, R148, R11 ;  /* 0x0000000b94947220 */ /* 0x000fe20000400000 */
[----:B------:R-:W-:Y:S01]  /*94a0*/  F2FP.F16.F32.PACK_AB R137, RZ, R137 ;  /* 0x00000089ff89723e */ /* 0x000fe200000000ff */
[----:B------:R1:W-:Y:S01]  /*94b0*/  @P0 STG.E.U16 desc[UR12][R2.64+0x22], R129 ;  /* 0x0000228102000986 */ /* 0x0003e2000c10150c */
[----:B------:R-:W-:Y:S01]  /*94c0*/  ISETP.GT.AND P0, PT, R0, 0x8, P3 ;  /* 0x000000080000780c */ /* 0x000fe20001f04270 */
[-C--:B------:R-:W-:Y:S01]  /*94d0*/  FMUL R149, R149, R11.reuse ;  /* 0x0000000b95957220 */ /* 0x080fe20000400000 */
[----:B------:R-:W-:Y:S01]  /*94e0*/  F2FP.F16.F32.PACK_AB R138, RZ, R138 ;  /* 0x0000008aff8a723e */ /* 0x000fe200000000ff */
[----:B------:R-:W-:Y:S01]  /*94f0*/  FMUL R150, R150, R11 ;  /* 0x0000000b96967220 */ /* 0x000fe20000400000 */
[----:B------:R-:W-:Y:S01]  /*9500*/  F2FP.F16.F32.PACK_AB R139, RZ, R139 ;  /* 0x0000008bff8b723e */ /* 0x000fe200000000ff */
[-C--:B------:R-:W-:Y:S01]  /*9510*/  FMUL R151, R151, R11.reuse ;  /* 0x0000000b97977220 */ /* 0x080fe20000400000 */
[----:B------:R-:W-:Y:S01]  /*9520*/  ISETP.GT.AND P5, PT, R10, 0x28, PT ;  /* 0x000000280a00780c */ /* 0x000fe20003fa4270 */
[-C--:B------:R-:W-:Y:S01]  /*9530*/  FMUL R88, R88, R11.reuse ;  /* 0x0000000b58587220 */ /* 0x080fe20000400000 */
[----:B------:R-:W-:Y:S01]  /*9540*/  F2FP.F16.F32.PACK_AB R140, RZ, R140 ;  /* 0x0000008cff8c723e */ /* 0x000fe200000000ff */
[-C--:B------:R-:W-:Y:S01]  /*9550*/  FMUL R89, R89, R11.reuse ;  /* 0x0000000b59597220 */ /* 0x080fe20000400000 */
[----:B------:R-:W-:Y:S01]  /*9560*/  ISETP.GT.AND P4, PT, R10, 0x29, PT ;  /* 0x000000290a00780c */ /* 0x000fe20003f84270 */
[----:B------:R-:W-:Y:S01]  /*9570*/  FMUL R90, R90, R11 ;  /* 0x0000000b5a5a7220 */ /* 0x000fe20000400000 */
[----:B------:R-:W-:Y:S01]  /*9580*/  F2FP.F16.F32.PACK_AB R141, RZ, R141 ;  /* 0x0000008dff8d723e */ /* 0x000fe200000000ff */
[----:B------:R-:W-:Y:S01]  /*9590*/  @P0 STG.E.U16 desc[UR12][R4.64+0x20], R130 ;  /* 0x0000208204000986 */ /* 0x000fe2000c10150c */
[----:B------:R-:W-:Y:S01]  /*95a0*/  ISETP.GT.AND P0, PT, R0, 0x8, P2 ;  /* 0x000000080000780c */ /* 0x000fe20001704270 */
[-C--:B------:R-:W-:Y:S01]  /*95b0*/  FMUL R91, R91, R11.reuse ;  /* 0x0000000b5b5b7220 */ /* 0x080fe20000400000 */
[----:B------:R-:W-:Y:S01]  /*95c0*/  ISETP.GT.AND P2, PT, R10, 0x18, PT ;  /* 0x000000180a00780c */ /* 0x000fe20003f44270 */
        /* <DEDUP_REMOVED lines=8> */
[----:B------:R-:W-:Y:S01]  /*9650*/  FMUL R96, R96, R11 ;  /* 0x0000000b60607220 */ /* 0x000fe20000400000 */
[----:B------:R-:W-:Y:S01]  /*9660*/  F2FP.F16.F32.PACK_AB R145, RZ, R145 ;  /* 0x00000091ff91723e */ /* 0x000fe200000000ff */
[----:B------:R-:W-:Y:S01]  /*9670*/  @P0 STG.E.U16 desc[UR12][R4.64+0x22], R131 ;  /* 0x0000228304000986 */ /* 0x000fe2000c10150c */
[----:B------:R-:W-:Y:S01]  /*9680*/  IADD3 R6, P0, R9, R2, RZ ;  /* 0x0000000209067210 */ /* 0x000fe20007f1e0ff */
[-C--:B------:R-:W-:Y:S01]  /*9690*/  FMUL R97, R97, R11.reuse ;  /* 0x0000000b61617220 */ /* 0x080fe20000400000 */
[----:B------:R-:W-:Y:S01]  /*96a0*/  F2FP.F16.F32.PACK_AB R146, RZ, R146 ;  /* 0x00000092ff92723e */ /* 0x000fe200000000ff */
[----:B------:R-:W-:Y:S01]  /*96b0*/  FMUL R98, R98, R11 ;  /* 0x0000000b62627220 */ /* 0x000fe20000400000 */
[----:B------:R-:W-:Y:S01]  /*96c0*/  F2FP.F16.F32.PACK_AB R147, RZ, R147 ;  /* 0x00000093ff93723e */ /* 0x000fe200000000ff */
[--C-:B------:R-:W-:Y:S01]  /*96d0*/  IMAD.X R7, R13, 0x1, R3.reuse, P0 ;  /* 0x000000010d077824 */ /* 0x100fe200000e0603 */
[----:B------:R-:W-:Y:S01]  /*96e0*/  IADD3 R18, P0, R15, R2, RZ ;  /* 0x000000020f127210 */ /* 0x000fe20007f1e0ff */
[-C--:B------:R-:W-:Y:S01]  /*96f0*/  FMUL R99, R99, R11.reuse ;  /* 0x0000000b63637220 */ /* 0x080fe20000400000 */
[----:B------:R-:W-:Y:S01]  /*9700*/  F2FP.F16.F32.PACK_AB R148, RZ, R148 ;  /* 0x00000094ff94723e */ /* 0x000fe200000000ff */
[----:B------:R-:W-:Y:S01]  /*9710*/  FMUL R100, R100, R11 ;  /* 0x0000000b64647220 */ /* 0x000fe20000400000 */
[----:B------:R-:W-:Y:S01]  /*9720*/  F2FP.F16.F32.PACK_AB R149, RZ, R149 ;  /* 0x00000095ff95723e */ /* 0x000fe200000000ff */
[----:B------:R-:W-:Y:S01]  /*9730*/  IMAD.X R19, R13, 0x1, R3, P0 ;  /* 0x000000010d137824 */ /* 0x000fe200000e0603 */
[----:B------:R-:W-:Y:S01]  /*9740*/  ISETP.GT.AND P0, PT, R0, RZ, P2 ;  /* 0x000000ff0000720c */ /* 0x000fe20001704270 */
[-C--:B------:R-:W-:Y:S01]  /*9750*/  FMUL R101, R101, R11.reuse ;  /* 0x0000000b65657220 */ /* 0x080fe20000400000 */
[----:B------:R-:W-:Y:S01]  /*9760*/  F2FP.F16.F32.PACK_AB R150, RZ, R150 ;  /* 0x00000096ff96723e */ /* 0x000fe200000000ff */
[----:B------:R-:W-:Y:S01]  /*9770*/  FMUL R102, R102, R11 ;  /* 0x0000000b66667220 */ /* 0x000fe20000400000 */
[----:B------:R-:W-:Y:S01]  /*9780*/  F2FP.F16.F32.PACK_AB R151, RZ, R151 ;  /* 0x00000097ff97723e */ /* 0x000fe200000000ff */
[-C--:B------:R-:W-:Y:S01]  /*9790*/  FMUL R103, R103, R11.reuse ;  /* 0x0000000b67677220 */ /* 0x080fe20000400000 */
[----:B------:R-:W-:Y:S01]  /*97a0*/  LOP3.LUT R21, R9, 0x10, RZ, 0xfc, !PT ;  /* 0x0000001009157812 */ /* 0x000fe200078efcff */
[-C--:B------:R-:W-:Y:S01]  /*97b0*/  FMUL R104, R104, R11.reuse ;  /* 0x0000000b68687220 */ /* 0x080fe20000400000 */
[----:B------:R-:W-:Y:S01]  /*97c0*/  F2FP.F16.F32.PACK_AB R88, RZ, R88 ;  /* 0x00000058ff58723e */ /* 0x000fe200000000ff */
[-C--:B------:R-:W-:Y:S01]  /*97d0*/  FMUL R105, R105, R11.reuse ;  /* 0x0000000b69697220 */ /* 0x080fe20000400000 */
[----:B------:R-:W-:Y:S01]  /*97e0*/  LOP3.LUT R23, R9, 0x12, RZ, 0xfc, !PT ;  /* 0x0000001209177812 */ /* 0x000fe200078efcff */
[----:B------:R-:W-:Y:S01]  /*97f0*/  FMUL R106, R106, R11 ;  /* 0x0000000b6a6a7220 */ /* 0x000fe20000400000 */
[----:B------:R-:W-:Y:S01]  /*9800*/  F2FP.F16.F32.PACK_AB R89, RZ, R89 ;  /* 0x00000059ff59723e */ /* 0x000fe200000000ff */
[----:B------:R-:W-:Y:S01]  /*9810*/  @P0 STG.E.U16 desc[UR12][R2.64+0x30], R132 ;  /* 0x0000308402000986 */ /* 0x000fe2000c10150c */
[----:B------:R-:W-:Y:S01]  /*9820*/  ISETP.GT.AND P0, PT, R0, RZ, P1 ;  /* 0x000000ff0000720c */ /* 0x000fe20000f04270 */
        /* <DEDUP_REMOVED lines=8> */
[-C--:B------:R-:W-:Y:S01]  /*98b0*/  FMUL R111, R111, R11.reuse ;  /* 0x0000000b6f6f7220 */ /* 0x080fe20000400000 */
[----:B------:R-:W-:Y:S01]  /*98c0*/  PRMT R8, R92, 0x7610, R8 ;  /* 0x000076105c087816 */ /* 0x000fe20000000008 */
[-C--:B------:R-:W-:Y:S01]  /*98d0*/  FMUL R112, R112, R11.reuse ;  /* 0x0000000b70707220 */ /* 0x080fe20000400000 */
[----:B------:R-:W-:Y:S01]  /*98e0*/  F2FP.F16.F32.PACK_AB R94, RZ, R94 ;  /* 0x0000005eff5e723e */ /* 0x000fe200000000ff */
[----:B------:R-:W-:Y:S01]  /*98f0*/  @P0 STG.E.U16 desc[UR12][R2.64+0x32], R133 ;  /* 0x0000328502000986 */ /* 0x000fe2000c10150c */
[----:B------:R-:W-:Y:S01]  /*9900*/  ISETP.GT.AND P0, PT, R0, 0x8, P2 ;  /* 0x000000080000780c */ /* 0x000fe20001704270 */
        /* <DEDUP_REMOVED lines=26> */
[----:B------:R-:W-:Y:S01]  /*9ab0*/  @P0 STG.E.U16 desc[UR12][R4.64+0x32], R135 ;  /* 0x0000328704000986 */ /* 0x000fe2000c10150c */
[----:B------:R-:W-:Y:S01]  /*9ac0*/  ISETP.GT.AND P0, PT, R0, RZ, P2 ;  /* 0x000000ff0000720c */ /* 0x000fe20001704270 */
        /* <DEDUP_REMOVED lines=135> */
[----:B------:R-:W-:-:S02]  /*a340*/  F2FP.F16.F32.PACK_AB R33, RZ, R33 ;  /* 0x00000021ff21723e */ /* 0x000fc400000000ff */
[----:B------:R-:W-:Y:S01]  /*a350*/  F2FP.F16.F32.PACK_AB R34, RZ, R34 ;  /* 0x00000022ff22723e */ /* 0x000fe200000000ff */
[----:B------:R-:W-:Y:S01]  /*a360*/  @P0 STG.E.U16 desc[UR12][R2.64+0x62], R145 ;  /* 0x0000629102000986 */ /* 0x000fe2000c10150c */
[----:B------:R-:W-:Y:S02]  /*a370*/  ISETP.GT.AND P0, PT, R0, 0x8, P3 ;  /* 0x000000080000780c */ /* 0x000fe40001f04270 */
[----:B------:R-:W-:Y:S02]  /*a380*/  F2FP.F16.F32.PACK_AB R35, RZ, R35 ;  /* 0x00000023ff23723e */ /* 0x000fe400000000ff */
[----:B------:R-:W-:Y:S02]  /*a390*/  F2FP.F16.F32.PACK_AB R36, RZ, R36 ;  /* 0x00000024ff24723e */ /* 0x000fe400000000ff */
[----:B------:R-:W-:Y:S02]  /*a3a0*/  F2FP.F16.F32.PACK_AB R37, RZ, R37 ;  /* 0x00000025ff25723e */ /* 0x000fe400000000ff */
[----:B------:R-:W-:-:S02]  /*a3b0*/  F2FP.F16.F32.PACK_AB R38, RZ, R38 ;  /* 0x00000026ff26723e */ /* 0x000fc400000000ff */
[----:B------:R-:W-:Y:S02]  /*a3c0*/  F2FP.F16.F32.PACK_AB R39, RZ, R39 ;  /* 0x00000027ff27723e */ /* 0x000fe400000000ff */
[----:B------:R-:W-:Y:S01]  /*a3d0*/  F2FP.F16.F32.PACK_AB R40, RZ, R40 ;  /* 0x00000028ff28723e */ /* 0x000fe200000000ff */
[----:B------:R-:W-:Y:S01]  /*a3e0*/  @P0 STG.E.U16 desc[UR12][R4.64+0x60], R146 ;  /* 0x0000609204000986 */ /* 0x000fe2000c10150c */
[----:B------:R-:W-:Y:S02]  /*a3f0*/  ISETP.GT.AND P0, PT, R0, 0x8, P1 ;  /* 0x000000080000780c */ /* 0x000fe40000f04270 */
[----:B------:R-:W-:Y:S02]  /*a400*/  F2FP.F16.F32.PACK_AB R41, RZ, R41 ;  /* 0x00000029ff29723e */ /* 0x000fe400000000ff */
[----:B------:R-:W-:Y:S02]  /*a410*/  F2FP.F16.F32.PACK_AB R42, RZ, R42 ;  /* 0x0000002aff2a723e */ /* 0x000fe400000000ff */
[----:B------:R-:W-:-:S02]  /*a420*/  F2FP.F16.F32.PACK_AB R43, RZ, R43 ;  /* 0x0000002bff2b723e */ /* 0x000fc400000000ff */
[----:B------:R-:W-:Y:S02]  /*a430*/  F2FP.F16.F32.PACK_AB R44, RZ, R44 ;  /* 0x0000002cff2c723e */ /* 0x000fe400000000ff */
[----:B------:R-:W-:Y:S02]  /*a440*/  F2FP.F16.F32.PACK_AB R45, RZ, R45 ;  /* 0x0000002dff2d723e */ /* 0x000fe400000000ff */
[----:B------:R-:W-:Y:S01]  /*a450*/  F2FP.F16.F32.PACK_AB R46, RZ, R46 ;  /* 0x0000002eff2e723e */ /* 0x000fe200000000ff */
[----:B------:R-:W-:Y:S01]  /*a460*/  @P0 STG.E.U16 desc[UR12][R4.64+0x62], R147 ;  /* 0x0000629304000986 */ /* 0x000fe2000c10150c */
[----:B------:R-:W-:Y:S02]  /*a470*/  ISETP.GT.AND P0, PT, R0, RZ, P2 ;  /* 0x000000ff0000720c */ /* 0x000fe40001704270 */
[----:B------:R-:W-:Y:S02]  /*a480*/  F2FP.F16.F32.PACK_AB R47, RZ, R47 ;  /* 0x0000002fff2f723e */ /* 0x000fe400000000ff */
[----:B------:R-:W-:-:S02]  /*a490*/  F2FP.F16.F32.PACK_AB R48, RZ, R48 ;  /* 0x00000030ff30723e */ /* 0x000fc400000000ff */
[----:B------:R-:W-:Y:S02]  /*a4a0*/  F2FP.F16.F32.PACK_AB R49, RZ, R49 ;  /* 0x00000031ff31723e */ /* 0x000fe400000000ff */
[----:B------:R-:W-:Y:S02]  /*a4b0*/  F2FP.F16.F32.PACK_AB R50, RZ, R50 ;  /* 0x00000032ff32723e */ /* 0x000fe400000000ff */
[----:B------:R-:W-:Y:S02]  /*a4c0*/  F2FP.F16.F32.PACK_AB R51, RZ, R51 ;  /* 0x00000033ff33723e */ /* 0x000fe400000000ff */
[----:B------:R-:W-:Y:S01]  /*a4d0*/  F2FP.F16.F32.PACK_AB R52, RZ, R52 ;  /* 0x00000034ff34723e */ /* 0x000fe200000000ff */
[----:B------:R-:W-:Y:S01]  /*a4e0*/  @P0 STG.E.U16 desc[UR12][R2.64+0x70], R148 ;  /* 0x0000709402000986 */ /* 0x000fe2000c10150c */
[----:B------:R-:W-:Y:S02]  /*a4f0*/  ISETP.GT.AND P0, PT, R10, 0x39, PT ;  /* 0x000000390a00780c */ /* 0x000fe40003f04270 */
[----:B------:R-:W-:-:S02]  /*a500*/  F2FP.F16.F32.PACK_AB R53, RZ, R53 ;  /* 0x00000035ff35723e */ /* 0x000fc400000000ff */
[----:B------:R-:W-:Y:S02]  /*a510*/  ISETP.GT.AND P6, PT, R0, RZ, P0 ;  /* 0x000000ff0000720c */ /* 0x000fe400007c4270 */
[----:B------:R-:W-:-:S11]  /*a520*/  F2FP.F16.F32.PACK_AB R54, RZ, R54 ;  /* 0x00000036ff36723e */ /* 0x000fd600000000ff */
[----:B------:R-:W-:Y:S01]  /*a530*/  @P6 STG.E.U16 desc[UR12][R2.64+0x72], R149 ;  /* 0x0000729502006986 */ /* 0x000fe2000c10150c */
[----:B------:R-:W-:-:S13]  /*a540*/  ISETP.GT.AND P6, PT, R0, 0x8, P2 ;  /* 0x000000080000780c */ /* 0x000fda00017c4270 */
[----:B------:R-:W-:Y:S01]  /*a550*/  @P6 STG.E.U16 desc[UR12][R4.64+0x70], R150 ;  /* 0x0000709604006986 */ /* 0x000fe2000c10150c */
[----:B------:R-:W-:-:S13]  /*a560*/  ISETP.GT.AND P6, PT, R0, 0x8, P0 ;  /* 0x000000080000780c */ /* 0x000fda00007c4270 */
[----:B------:R-:W-:Y:S01]  /*a570*/  @P6 STG.E.U16 desc[UR12][R4.64+0x72], R151 ;  /* 0x0000729704006986 */ /* 0x000fe2000c10150c */
[----:B0-----:R-:W-:-:S05]  /*a580*/  IADD3 R128, P6, R21, R2, RZ ;  /* 0x0000000215807210 */ /* 0x001fca0007fde0ff */
[----:B-1----:R-:W-:Y:S01]  /*a590*/  IMAD.X R129, R13, 0x1, R3, P6 ;  /* 0x000000010d817824 */ /* 0x002fe200030e0603 */
[----:B------:R-:W-:-:S04]  /*a5a0*/  ISETP.GT.AND P6, PT, R10, RZ, PT ;  /* 0x000000ff0a00720c */ /* 0x000fc80003fc4270 */
[----:B------:R-:W-:-:S13]  /*a5b0*/  ISETP.GT.AND P6, PT, R0, 0x40, P6 ;  /* 0x000000400000780c */ /* 0x000fda00037c4270 */
[----:B------:R-:W-:Y:S01]  /*a5c0*/  @P6 STG.E.U16 desc[UR12][R6.64], R88 ;  /* 0x0000005806006986 */ /* 0x000fe2000c10150c */
[----:B------:R-:W-:-:S05]  /*a5d0*/  IADD3 R120, P6, R23, R2, RZ ;  /* 0x0000000217787210 */ /* 0x000fca0007fde0ff */
[----:B------:R-:W-:Y:S01]  /*a5e0*/  IMAD.X R121, R13, 0x1, R3, P6 ;  /* 0x000000010d797824 */ /* 0x000fe200030e0603 */
[----:B------:R-:W-:-:S04]  /*a5f0*/  ISETP.GT.AND P6, PT, R10, 0x1, PT ;  /* 0x000000010a00780c */ /* 0x000fc80003fc4270 */
[----:B------:R-:W-:-:S13]  /*a600*/  ISETP.GT.AND P6, PT, R0, 0x40, P6 ;  /* 0x000000400000780c */ /* 0x000fda00037c4270 */
[----:B------:R0:W-:Y:S01]  /*a610*/  @P6 STG.E.U16 desc[UR12][R18.64], R89 ;  /* 0x0000005912006986 */ /* 0x0001e2000c10150c */
[----:B------:R-:W-:-:S05]  /*a620*/  IADD3 R16, P6, R9, R4, RZ ;  /* 0x0000000409107210 */ /* 0x000fca0007fde0ff */
[----:B------:R-:W-:Y:S01]  /*a630*/  IMAD.X R17, R13, 0x1, R5, P6 ;  /* 0x000000010d117824 */ /* 0x000fe200030e0605 */
[----:B------:R-:W-:-:S04]  /*a640*/  ISETP.GT.AND P6, PT, R10, RZ, PT ;  /* 0x000000ff0a00720c */ /* 0x000fc80003fc4270 */
[----:B------:R-:W-:Y:S02]  /*a650*/  ISETP.GT.AND P6, PT, R0, 0x48, P6 ;  /* 0x000000480000780c */ /* 0x000fe400037c4270 */
[C---:B0-----:R-:W-:Y:S02]  /*a660*/  LOP3.LUT R19, R9.reuse, 0x20, RZ, 0xfc, !PT ;  /* 0x0000002009137812 */ /* 0x041fe400078efcff */
[----:B------:R-:W-:-:S09]  /*a670*/  LOP3.LUT R89, R9, 0x22, RZ, 0xfc, !PT ;  /* 0x0000002209597812 */ /* 0x000fd200078efcff */
        /* <DEDUP_REMOVED lines=8> */
[----:B------:R-:W-:-:S04]  /*a700*/  ISETP.GT.AND P6, PT, R10, 0x8, PT ;  /* 0x000000080a00780c */ /* 0x000fc80003fc4270 */
[----:B------:R-:W-:Y:S02]  /*a710*/  ISETP.GT.AND P6, PT, R0, 0x40, P6 ;  /* 0x000000400000780c */ /* 0x000fe400037c4270 */
[----:B0-----:R-:W-:-:S11]  /*a720*/  LOP3.LUT R91, R9, 0x30, RZ, 0xfc, !PT ;  /* 0x00000030095b7812 */ /* 0x001fd600078efcff */
[----:B------:R0:W-:Y:S01]  /*a730*/  @P6 STG.E.U16 desc[UR12][R128.64], R8 ;  /* 0x0000000880006986 */ /* 0x0001e2000c10150c */
[----:B------:R-:W-:-:S05]  /*a740*/  IADD3 R122, P6, R89, R2, RZ ;  /* 0x00000002597a7210 */ /* 0x000fca0007fde0ff */
[----:B------:R-:W-:Y:S01]  /*a750*/  IMAD.X R123, R13, 0x1, R3, P6 ;  /* 0x000000010d7b7824 */ /* 0x000fe200030e0603 */
[----:B------:R-:W-:-:S04]  /*a760*/  ISETP.GT.AND P6, PT, R10, 0x9, PT ;  /* 0x000000090a00780c */ /* 0x000fc80003fc4270 */
[----:B------:R-:W-:Y:S02]  /*a770*/  ISETP.GT.AND P6, PT, R0, 0x40, P6 ;  /* 0x000000400000780c */ /* 0x000fe400037c4270 */
[----:B0-----:R-:W-:-:S11]  /*a780*/  PRMT R8, R96, 0x7610, R8 ;  /* 0x0000761060087816 */ /* 0x001fd60000000008 */
[----:B------:R0:W-:Y:S01]  /*a790*/  @P6 STG.E.U16 desc[UR12][R120.64], R93 ;  /* 0x0000005d78006986 */ /* 0x0001e2000c10150c */
[----:B------:R-:W-:-:S05]  /*a7a0*/  IADD3 R92, P6, R21, R4, RZ ;  /* 0x00000004155c7210 */ /* 0x000fca0007fde0ff */
[----:B0-----:R-:W-:Y:S01]  /*a7b0*/  IMAD.X R93, R13, 0x1, R5, P6 ;  /* 0x000000010d5d7824 */ /* 0x001fe200030e0605 */
        /* <DEDUP_REMOVED lines=80> */
[----:B------:R-:W-:Y:S02]  /*acc0*/  ISETP.GT.AND P6, PT, R0, 0x40, P5 ;  /* 0x000000400000780c */ /* 0x000fe40002fc4270 */
[----:B0-----:R-:W-:-:S11]  /*acd0*/  LOP3.LUT R107, R9, 0x70, RZ, 0xfc, !PT ;  /* 0x00000070096b7812 */ /* 0x001fd600078efcff */
[----:B------:R-:W-:Y:S01]  /*ace0*/  @P6 STG.E.U16 desc[UR12][R126.64], R8 ;  /* 0x000000087e006986 */ /* 0x000fe2000c10150c */
[----:B------:R-:W-:-:S05]  /*acf0*/  IADD3 R122, P6, R105, R2, RZ ;  /* 0x00000002697a7210 */ /* 0x000fca0007fde0ff */
[----:B------:R-:W-:Y:S01]  /*ad00*/  IMAD.X R123, R13, 0x1, R3, P6 ;  /* 0x000000010d7b7824 */ /* 0x000fe200030e0603 */
[----:B------:R-:W-:-:S13]  /*ad10*/  ISETP.GT.AND P6, PT, R0, 0x40, P4 ;  /* 0x000000400000780c */ /* 0x000fda00027c4270 */
[----:B------:R0:W-:Y:S01]  /*ad20*/  @P6 STG.E.U16 desc[UR12][R120.64], R109 ;  /* 0x0000006d78006986 */ /* 0x0001e2000c10150c */
[----:B------:R-:W-:-:S05]  /*ad30*/  IADD3 R108, P6, R99, R4, RZ ;  /* 0x00000004636c7210 */ /* 0x000fca0007fde0ff */
[----:B0-----:R-:W-:Y:S01]  /*ad40*/  IMAD.X R109, R13, 0x1, R5, P6 ;  /* 0x000000010d6d7824 */ /* 0x001fe200030e0605 */
[----:B------:R-:W-:-:S13]  /*ad50*/  ISETP.GT.AND P6, PT, R0, 0x48, P5 ;  /* 0x000000480000780c */ /* 0x000fda0002fc4270 */
[----:B------:R0:W-:Y:S01]  /*ad60*/  @P6 STG.E.U16 desc[UR12][R108.64], R110 ;  /* 0x0000006e6c006986 */ /* 0x0001e2000c10150c */
[----:B------:R-:W-:-:S05]  /*ad70*/  IADD3 R126, P6, R101, R4, RZ ;  /* 0x00000004657e7210 */ /* 0x000fca0007fde0ff */
[----:B------:R-:W-:Y:S01]  /*ad80*/  IMAD.X R127, R13, 0x1, R5, P6 ;  /* 0x000000010d7f7824 */ /* 0x000fe200030e0605 */
[----:B------:R-:W-:Y:S02]  /*ad90*/  ISETP.GT.AND P6, PT, R0, 0x48, P4 ;  /* 0x000000480000780c */ /* 0x000fe400027c4270 */
[----:B0-----:R-:W-:-:S11]  /*ada0*/  LOP3.LUT R109, R9, 0x72, RZ, 0xfc, !PT ;  /* 0x00000072096d7812 */ /* 0x001fd600078efcff */
[----:B------:R0:W-:Y:S01]  /*adb0*/  @P6 STG.E.U16 desc[UR12][R126.64], R111 ;  /* 0x0000006f7e006986 */ /* 0x0001e2000c10150c */
[----:B------:R-:W-:-:S05]  /*adc0*/  IADD3 R120, P6, R107, R2, RZ ;  /* 0x000000026b787210 */ /* 0x000fca0007fde0ff */
[----:B------:R-:W-:Y:S01]  /*add0*/  IMAD.X R121, R13, 0x1, R3, P6 ;  /* 0x000000010d797824 */ /* 0x000fe200030e0603 */
[----:B------:R-:W-:-:S13]  /*ade0*/  ISETP.GT.AND P6, PT, R0, 0x40, P3 ;  /* 0x000000400000780c */ /* 0x000fda0001fc4270 */
        /* <DEDUP_REMOVED lines=13> */
[----:B-1----:R-:W-:-:S05]  /*aec0*/  IADD3 R112, P6, R107, R4, RZ ;  /* 0x000000046b707210 */ /* 0x002fca0007fde0ff */
[----:B--2---:R-:W-:Y:S01]  /*aed0*/  IMAD.X R113, R13, 0x1, R5, P6 ;  /* 0x000000010d717824 */ /* 0x004fe200030e0605 */
[----:B------:R-:W-:-:S13]  /*aee0*/  ISETP.GT.AND P6, PT, R0, 0x40, P2 ;  /* 0x000000400000780c */ /* 0x000fda00017c4270 */
[----:B------:R-:W-:Y:S01]  /*aef0*/  @P6 STG.E.U16 desc[UR12][R120.64], R116 ;  /* 0x0000007478006986 */ /* 0x000fe2000c10150c */
[----:B------:R-:W-:-:S05]  /*af00*/  IADD3 R4, P6, R109, R4, RZ ;  /* 0x000000046d047210 */ /* 0x000fca0007fde0ff */
[----:B------:R-:W-:Y:S01]  /*af10*/  IMAD.X R5, R13, 0x1, R5, P6 ;  /* 0x000000010d057824 */ /* 0x000fe200030e0605 */
[----:B------:R-:W-:-:S13]  /*af20*/  ISETP.GT.AND P6, PT, R0, 0x40, P0 ;  /* 0x000000400000780c */ /* 0x000fda00007c4270 */
[----:B------:R-:W-:Y:S01]  /*af30*/  @P6 STG.E.U16 desc[UR12][R128.64], R117 ;  /* 0x0000007580006986 */ /* 0x000fe2000c10150c */
[----:B---3--:R-:W-:-:S05]  /*af40*/  IADD3 R2, P6, R6, R9, RZ ;  /* 0x0000000906027210 */ /* 0x008fca0007fde0ff */
[----:B------:R-:W-:Y:S01]  /*af50*/  IMAD.X R3, R7, 0x1, R13, P6 ;  /* 0x0000000107037824 */ /* 0x000fe200030e060d */
[----:B------:R-:W-:-:S13]  /*af60*/  ISETP.GT.AND P6, PT, R0, 0x48, P2 ;  /* 0x000000480000780c */ /* 0x000fda00017c4270 */
[----:B------:R1:W-:Y:S01]  /*af70*/  @P6 STG.E.U16 desc[UR12][R112.64], R118 ;  /* 0x0000007670006986 */ /* 0x0003e2000c10150c */
[----:B0-----:R-:W-:-:S05]  /*af80*/  IADD3 R110, P6, R15, R6, RZ ;  /* 0x000000060f6e7210 */ /* 0x001fca0007fde0ff */
[----:B------:R-:W-:Y:S01]  /*af90*/  IMAD.X R111, R7, 0x1, R13, P6 ;  /* 0x00000001076f7824 */ /* 0x000fe200030e060d */
[----:B------:R-:W-:-:S13]  /*afa0*/  ISETP.GT.AND P6, PT, R0, 0x48, P0 ;  /* 0x000000480000780c */ /* 0x000fda00007c4270 */
[----:B------:R0:W-:Y:S01]  /*afb0*/  @P6 STG.E.U16 desc[UR12][R4.64], R119 ;  /* 0x0000007704006986 */ /* 0x0001e2000c10150c */
[----:B------:R-:W-:-:S05]  /*afc0*/  IADD3 R114, P6, R21, R6, RZ ;  /* 0x0000000615727210 */ /* 0x000fca0007fde0ff */
[----:B------:R-:W-:Y:S01]  /*afd0*/  IMAD.X R115, R7, 0x1, R13, P6 ;  /* 0x0000000107737824 */ /* 0x000fe200030e060d */
[----:B------:R-:W-:-:S04]  /*afe0*/  ISETP.GT.AND P6, PT, R10, RZ, PT ;  /* 0x000000ff0a00720c */ /* 0x000fc80003fc4270 */
[----:B------:R-:W-:-:S13]  /*aff0*/  ISETP.GT.AND P6, PT, R0, 0x80, P6 ;  /* 0x000000800000780c */ /* 0x000fda00037c4270 */
[----:B------:R2:W-:Y:S01]  /*b000*/  @P6 STG.E.U16 desc[UR12][R2.64], R56 ;  /* 0x0000003802006986 */ /* 0x0005e2000c10150c */
[----:B-1----:R-:W-:-:S05]  /*b010*/  IADD3 R112, P6, R23, R6, RZ ;  /* 0x0000000617707210 */ /* 0x002fca0007fde0ff */
[----:B------:R-:W-:Y:S01]  /*b020*/  IMAD.X R113, R7, 0x1, R13, P6 ;  /* 0x0000000107717824 */ /* 0x000fe200030e060d */
[----:B------:R-:W-:-:S04]  /*b030*/  ISETP.GT.AND P6, PT, R10, 0x1, PT ;  /* 0x000000010a00780c */ /* 0x000fc80003fc4270 */
[----:B------:R-:W-:-:S13]  /*b040*/  ISETP.GT.AND P6, PT, R0, 0x80, P6 ;  /* 0x000000800000780c */ /* 0x000fda00037c4270 */
[----:B------:R1:W-:Y:S01]  /*b050*/  @P6 STG.E.U16 desc[UR12][R110.64], R57 ;  /* 0x000000396e006986 */ /* 0x0003e2000c10150c */
[----:B0-----:R-:W-:-:S05]  /*b060*/  IADD3 R4, P6, R16, R9, RZ ;  /* 0x0000000910047210 */ /* 0x001fca0007fde0ff */
[----:B------:R-:W-:Y:S01]  /*b070*/  IMAD.X R5, R17, 0x1, R13, P6 ;  /* 0x0000000111057824 */ /* 0x000fe200030e060d */
[----:B------:R-:W-:-:S04]  /*b080*/  ISETP.GT.AND P6, PT, R10, RZ, PT ;  /* 0x000000ff0a00720c */ /* 0x000fc80003fc4270 */
[----:B------:R-:W-:-:S13]  /*b090*/  ISETP.GT.AND P6, PT, R0, 0x88, P6 ;  /* 0x000000880000780c */ /* 0x000fda00037c4270 */
[----:B------:R-:W-:Y:S01]  /*b0a0*/  @P6 STG.E.U16 desc[UR12][R4.64], R58 ;  /* 0x0000003a04006986 */ /* 0x000fe2000c10150c */
[----:B--2---:R-:W-:-:S05]  /*b0b0*/  IADD3 R56, P6, R16, R15, RZ ;  /* 0x0000000f10387210 */ /* 0x004fca0007fde0ff */
[----:B-1----:R-:W-:Y:S01]  /*b0c0*/  IMAD.X R57, R17, 0x1, R13, P6 ;  /* 0x0000000111397824 */ /* 0x002fe200030e060d */
[----:B------:R-:W-:-:S04]  /*b0d0*/  ISETP.GT.AND P6, PT, R10, 0x1, PT ;  /* 0x000000010a00780c */ /* 0x000fc80003fc4270 */
[----:B------:R-:W-:-:S13]  /*b0e0*/  ISETP.GT.AND P6, PT, R0, 0x88, P6 ;  /* 0x000000880000780c */ /* 0x000fda00037c4270 */
[----:B------:R0:W-:Y:S01]  /*b0f0*/  @P6 STG.E.U16 desc[UR12][R56.64], R59 ;  /* 0x0000003b38006986 */ /* 0x0001e2000c10150c */
        /* <DEDUP_REMOVED lines=10> */
[----:B0-----:R-:W-:-:S05]  /*b1a0*/  IADD3 R56, P6, R21, R16, RZ ;  /* 0x0000001015387210 */ /* 0x001fca0007fde0ff */
        /* <DEDUP_REMOVED lines=9> */
[----:B-1----:R-:W-:-:S05]  /*b240*/  IADD3 R60, P6, R91, R6, RZ ;  /* 0x000000065b3c7210 */ /* 0x002fca0007fde0ff */
[----:B--2---:R-:W-:Y:S01]  /*b250*/  IMAD.X R61, R7, 0x1, R13, P6 ;  /* 0x00000001073d7824 */ /* 0x004fe200030e060d */
[----:B------:R-:W-:-:S04]  /*b260*/  ISETP.GT.AND P6, PT, R10, 0x10, PT ;  /* 0x000000100a00780c */ /* 0x000fc80003fc4270 */
[----:B------:R-:W-:-:S13]  /*b270*/  ISETP.GT.AND P6, PT, R0, 0x80, P6 ;  /* 0x000000800000780c */ /* 0x000fda00037c4270 */
[----:B------:R1:W-:Y:S01]  /*b280*/  @P6 STG.E.U16 desc[UR12][R110.64], R64 ;  /* 0x000000406e006986 */ /* 0x0003e2000c10150c */
[----:B0-----:R-:W-:-:S05]  /*b290*/  IADD3 R62, P6, R93, R6, RZ ;  /* 0x000000065d3e7210 */ /* 0x001fca0007fde0ff */
[----:B---3--:R-:W-:Y:S01]  /*b2a0*/  IMAD.X R63, R7, 0x1, R13, P6 ;  /* 0x00000001073f7824 */ /* 0x008fe200030e060d */
        /* <DEDUP_REMOVED lines=14> */
[----:B0-----:R-:W-:Y:S01]  /*b390*/  IMAD.X R65, R7, 0x1, R13, P6 ;  /* 0x0000000107417824 */ /* 0x001fe200030e060d */
[----:B------:R-:W-:-:S04]  /*b3a0*/  ISETP.GT.AND P6, PT, R10, 0x18, PT ;  /* 0x000000180a00780c */ /* 0x000fc80003fc4270 */
[----:B------:R-:W-:-:S13]  /*b3b0*/  ISETP.GT.AND P6, PT, R0, 0x80, P6 ;  /* 0x000000800000780c */ /* 0x000fda00037c4270 */
[----:B------:R0:W-:Y:S01]  /*b3c0*/  @P6 STG.E.U16 desc[UR12][R60.64], R68 ;  /* 0x000000443c006986 */ /* 0x0001e2000c10150c */
[----:B--2---:R-:W-:-:S05]  /*b3d0*/  IADD3 R66, P6, R97, R6, RZ ;  /* 0x0000000661427210 */ /* 0x004fca0007fde0ff */
        /* <DEDUP_REMOVED lines=19> */
[----:B-1----:R-:W-:-:S05]  /*b510*/  IADD3 R62, P6, R101, R6, RZ ;  /* 0x00000006653e7210 */ /* 0x002fca0007fde0ff */
[----:B------:R-:W-:Y:S01]  /*b520*/  IMAD.X R63, R7, 0x1, R13, P6 ;  /* 0x00000001073f7824 */ /* 0x000fe200030e060d */
[----:B------:R-:W-:-:S04]  /*b530*/  ISETP.GT.AND P6, PT, R10, 0x21, PT ;  /* 0x000000210a00780c */ /* 0x000fc80003fc4270 */
[----:B------:R-:W-:-:S13]  /*b540*/  ISETP.GT.AND P6, PT, R0, 0x80, P6 ;  /* 0x000000800000780c */ /* 0x000fda00037c4270 */
[----:B------:R1:W-:Y:S01]  /*b550*/  @P6 STG.E.U16 desc[UR12][R66.64], R73 ;  /* 0x0000004942006986 */ /* 0x0003e2000c10150c */
[----:B--2---:R-:W-:-:S05]  /*b560*/  IADD3 R56, P6, R95, R16, RZ ;  /* 0x000000105f387210 */ /* 0x004fca0007fde0ff */
[----:B------:R-:W-:Y:S01]  /*b570*/  IMAD.X R57, R17, 0x1, R13, P6 ;  /* 0x0000000111397824 */ /* 0x000fe200030e060d */
[----:B------:R-:W-:-:S04]  /*b580*/  ISETP.GT.AND P6, PT, R10, 0x20, PT ;  /* 0x000000200a00780c */ /* 0x000fc80003fc4270 */
[----:B------:R-:W-:-:S13]  /*b590*/  ISETP.GT.AND P6, PT, R0, 0x88, P6 ;  /* 0x000000880000780c */ /* 0x000fda00037c4270 */
[----:B------:R2:W-:Y:S01]  /*b5a0*/  @P6 STG.E.U16 desc[UR12][R56.64], R74 ;  /* 0x0000004a38006986 */ /* 0x0005e2000c10150c */
[----:B---3--:R-:W-:-:S05]  /*b5b0*/  IADD3 R58, P6, R97, R16, RZ ;  /* 0x00000010613a7210 */ /* 0x008fca0007fde0ff */
[----:B------:R-:W-:Y:S01]  /*b5c0*/  IMAD.X R59, R17, 0x1, R13, P6 ;  /* 0x00000001113b7824 */ /* 0x000fe200030e060d */
[----:B------:R-:W-:-:S04]  /*b5d0*/  ISETP.GT.AND P6, PT, R10, 0x21, PT ;  /* 0x000000210a00780c */ /* 0x000fc80003fc4270 */
[----:B------:R-:W-:-:S13]  /*b5e0*/  ISETP.GT.AND P6, PT, R0, 0x88, P6 ;  /* 0x000000880000780c */ /* 0x000fda00037c4270 */
[----:B------:R3:W-:Y:S01]  /*b5f0*/  @P6 STG.E.U16 desc[UR12][R58.64], R75 ;  /* 0x0000004b3a006986 */ /* 0x0007e2000c10150c */
[----:B0-----:R-:W-:-:S05]  /*b600*/  IADD3 R64, P6, R103, R6, RZ ;  /* 0x0000000667407210 */ /* 0x001fca0007fde0ff */
[----:B------:R-:W-:Y:S01]  /*b610*/  IMAD.X R65, R7, 0x1, R13, P6 ;  /* 0x0000000107417824 */ /* 0x000fe200030e060d */
[----:B------:R-:W-:-:S13]  /*b620*/  ISETP.GT.AND P6, PT, R0, 0x80, P5 ;  /* 0x000000800000780c */ /* 0x000fda0002fc4270 */
[----:B------:R0:W-:Y:S01]  /*b630*/  @P6 STG.E.U16 desc[UR12][R60.64], R76 ;  /* 0x0000004c3c006986 */ /* 0x0001e2000c10150c */
[----:B-1----:R-:W-:-:S05]  /*b640*/  IADD3 R66, P6, R105, R6, RZ ;  /* 0x0000000669427210 */ /* 0x002fca0007fde0ff */
[----:B------:R-:W-:Y:S01]  /*b650*/  IMAD.X R67, R7, 0x1, R13, P6 ;  /* 0x0000000107437824 */ /* 0x000fe200030e060d */
[----:B------:R-:W-:-:S13]  /*b660*/  ISETP.GT.AND P6, PT, R0, 0x80, P4 ;  /* 0x000000800000780c */ /* 0x000fda00027c4270 */
[----:B------:R1:W-:Y:S01]  /*b670*/  @P6 STG.E.U16 desc[UR12][R62.64], R77 ;  /* 0x0000004d3e006986 */ /* 0x0003e2000c10150c */
[----:B--2---:R-:W-:-:S05]  /*b680*/  IADD3 R56, P6, R99, R16, RZ ;  /* 0x0000001063387210 */ /* 0x004fca0007fde0ff */
[----:B------:R-:W-:Y:S01]  /*b690*/  IMAD.X R57, R17, 0x1, R13, P6 ;  /* 0x0000000111397824 */ /* 0x000fe200030e060d */
[----:B------:R-:W-:-:S13]  /*b6a0*/  ISETP.GT.AND P6, PT, R0, 0x88, P5 ;  /* 0x000000880000780c */ /* 0x000fda0002fc4270 */
[----:B------:R2:W-:Y:S01]  /*b6b0*/  @P6 STG.E.U16 desc[UR12][R56.64], R78 ;  /* 0x0000004e38006986 */ /* 0x0005e2000c10150c */
[----:B---3--:R-:W-:-:S05]  /*b6c0*/  IADD3 R58, P6, R101, R16, RZ ;  /* 0x00000010653a7210 */ /* 0x008fca0007fde0ff */
[----:B------:R-:W-:Y:S01]  /*b6d0*/  IMAD.X R59, R17, 0x1, R13, P6 ;  /* 0x00000001113b7824 */ /* 0x000fe200030e060d */
[----:B------:R-:W-:-:S13]  /*b6e0*/  ISETP.GT.AND P6, PT, R0, 0x88, P4 ;  /* 0x000000880000780c */ /* 0x000fda00027c4270 */
[----:B------:R3:W-:Y:S01]  /*b6f0*/  @P6 STG.E.U16 desc[UR12][R58.64], R79 ;  /* 0x0000004f3a006986 */ /* 0x0007e2000c10150c */
[----:B0-----:R-:W-:-:S05]  /*b700*/  IADD3 R60, P6, R107, R6, RZ ;  /* 0x000000066b3c7210 */ /* 0x001fca0007fde0ff */
[----:B------:R-:W-:Y:S01]  /*b710*/  IMAD.X R61, R7, 0x1, R13, P6 ;  /* 0x00000001073d7824 */ /* 0x000fe200030e060d */
[----:B------:R-:W-:-:S13]  /*b720*/  ISETP.GT.AND P6, PT, R0, 0x80, P3 ;  /* 0x000000800000780c */ /* 0x000fda0001fc4270 */
[----:B------:R-:W-:Y:S01]  /*b730*/  @P6 STG.E.U16 desc[UR12][R64.64], R80 ;  /* 0x0000005040006986 */ /* 0x000fe2000c10150c */
[----:B-1----:R-:W-:-:S05]  /*b740*/  IADD3 R62, P6, R109, R6, RZ ;  /* 0x000000066d3e7210 */ /* 0x002fca0007fde0ff */
[----:B------:R-:W-:Y:S01]  /*b750*/  IMAD.X R63, R7, 0x1, R13, P6 ;  /* 0x00000001073f7824 */ /* 0x000fe200030e060d */
[----:B------:R-:W-:-:S13]  /*b760*/  ISETP.GT.AND P6, PT, R0, 0x80, P1 ;  /* 0x000000800000780c */ /* 0x000fda0000fc4270 */
[----:B------:R-:W-:Y:S01]  /*b770*/  @P6 STG.E.U16 desc[UR12][R66.64], R81 ;  /* 0x0000005142006986 */ /* 0x000fe2000c10150c */
[----:B------:R-:W-:-:S05]  /*b780*/  IADD3 R6, P6, R103, R16, RZ ;  /* 0x0000001067067210 */ /* 0x000fca0007fde0ff */
        /* <DEDUP_REMOVED lines=15> */
[----:B------:R-:W-:-:S05]  /*b880*/  IADD3 R16, P6, R2, R9, RZ ;  /* 0x0000000902107210 */ /* 0x000fca0007fde0ff */
        /* <DEDUP_REMOVED lines=9> */
[----:B------:R-:W-:-:S04]  /*b920*/  ISETP.GT.AND P6, PT, R10, RZ, PT ;  /* 0x000000ff0a00720c */ /* 0x000fc80003fc4270 */
[----:B------:R-:W-:-:S13]  /*b930*/  ISETP.GT.AND P6, PT, R0, 0xc0, P6 ;  /* 0x000000c00000780c */ /* 0x000fda00037c4270 */
[----:B------:R2:W-:Y:S01]  /*b940*/  @P6 STG.E.U16 desc[UR12][R16.64], R24 ;  /* 0x0000001810006986 */ /* 0x0005e2000c10150c */
[----:B0-----:R-:W-:-:S05]  /*b950*/  IADD3 R58, P6, R2, R23, RZ ;  /* 0x00000017023a7210 */ /* 0x001fca0007fde0ff */
[----:B------:R-:W-:Y:S01]  /*b960*/  IMAD.X R59, R3, 0x1, R13, P6 ;  /* 0x00000001033b7824 */ /* 0x000fe200030e060d */
[----:B------:R-:W-:-:S04]  /*b970*/  ISETP.GT.AND P6, PT, R10, 0x1, PT ;  /* 0x000000010a00780c */ /* 0x000fc80003fc4270 */
[----:B------:R-:W-:-:S13]  /*b980*/  ISETP.GT.AND P6, PT, R0, 0xc0, P6 ;  /* 0x000000c00000780c */ /* 0x000fda00037c4270 */
[----:B------:R-:W-:Y:S01]  /*b990*/  @P6 STG.E.U16 desc[UR12][R56.64], R25 ;  /* 0x0000001938006986 */ /* 0x000fe2000c10150c */
[----:B-1----:R-:W-:-:S05]  /*b9a0*/  IADD3 R6, P6, R4, R9, RZ ;  /* 0x0000000904067210 */ /* 0x002fca0007fde0ff */
[----:B------:R-:W-:Y:S01]  /*b9b0*/  IMAD.X R7, R5, 0x1, R13, P6 ;  /* 0x0000000105077824 */ /* 0x000fe200030e060d */
[----:B------:R-:W-:-:S04]  /*b9c0*/  ISETP.GT.AND P6, PT, R10, RZ, PT ;  /* 0x000000ff0a00720c */ /* 0x000fc80003fc4270 */
        /* <DEDUP_REMOVED lines=11> */
[----:B------:R-:W-:Y:S01]  /*ba80*/  @P6 STG.E.U16 desc[UR12][R60.64], R28 ;  /* 0x0000001c3c006986 */ /* 0x000fe2000c10150c */
[----:B--2---:R-:W-:-:S05]  /*ba90*/  IADD3 R16, P6, R2, R89, RZ ;  /* 0x0000005902107210 */ /* 0x004fca0007fde0ff */
[----:B------:R-:W-:Y:S01]  /*baa0*/  IMAD.X R17, R3, 0x1, R13, P6 ;  /* 0x0000000103117824 */ /* 0x000fe200030e060d */
[----:B------:R-:W-:-:S04]  /*bab0*/  ISETP.GT.AND P6, PT, R10, 0x9, PT ;  /* 0x000000090a00780c */ /* 0x000fc80003fc4270 */
[----:B------:R-:W-:-:S13]  /*bac0*/  ISETP.GT.AND P6, PT, R0, 0xc0, P6 ;  /* 0x000000c00000780c */ /* 0x000fda00037c4270 */
[----:B------:R-:W-:Y:S01]  /*bad0*/  @P6 STG.E.U16 desc[UR12][R58.64], R29 ;  /* 0x0000001d3a006986 */ /* 0x000fe2000c10150c */
        /* <DEDUP_REMOVED lines=34> */
[----:B------:R-:W-:Y:S01]  /*bd00*/  @P6 STG.E.U16 desc[UR12][R20.64], R36 ;  /* 0x0000002414006986 */ /* 0x000fe2000c10150c */
[----:B---3--:R-:W-:-:S05]  /*bd10*/  IADD3 R16, P6, R2, R97, RZ ;  /* 0x0000006102107210 */ /* 0x008fca0007fde0ff */
        /* <DEDUP_REMOVED lines=23> */
[----:B------:R-:W-:Y:S01]  /*be90*/  @P6 STG.E.U16 desc[UR12][R16.64], R41 ;  /* 0x0000002910006986 */ /* 0x000fe2000c10150c */
[----:B------:R-:W-:-:S04]  /*bea0*/  ISETP.GT.AND P6, PT, R10, 0x20, PT ;  /* 0x000000200a00780c */ /* 0x000fc80003fc4270 */
[----:B------:R-:W-:-:S13]  /*beb0*/  ISETP.GT.AND P6, PT, R0, 0xc8, P6 ;  /* 0x000000c80000780c */ /* 0x000fda00037c4270 */
[----:B------:R-:W-:Y:S01]  /*bec0*/  @P6 STG.E.U16 desc[UR12][R18.64], R42 ;  /* 0x0000002a12006986 */ /* 0x000fe2000c10150c */
[----:B------:R-:W-:-:S04]  /*bed0*/  ISETP.GT.AND P6, PT, R10, 0x21, PT ;  /* 0x000000210a00780c */ /* 0x000fc80003fc4270 */
[----:B------:R-:W-:-:S13]  /*bee0*/  ISETP.GT.AND P6, PT, R0, 0xc8, P6 ;  /* 0x000000c80000780c */ /* 0x000fda00037c4270 */
[----:B------:R0:W-:Y:S01]  /*bef0*/  @P6 STG.E.U16 desc[UR12][R6.64], R43 ;  /* 0x0000002b06006986 */ /* 0x0001e2000c10150c */
[----:B-1----:R-:W-:-:S05]  /*bf00*/  IADD3 R8, P6, R2, R99, RZ ;  /* 0x0000006302087210 */ /* 0x002fca0007fde0ff */
[----:B------:R-:W-:Y:S01]  /*bf10*/  IMAD.X R9, R3, 0x1, R13, P6 ;  /* 0x0000000103097824 */ /* 0x000fe200030e060d */
[C---:B------:R-:W-:Y:S02]  /*bf20*/  ISETP.GT.AND P6, PT, R0.reuse, 0xc0, P5 ;  /* 0x000000c00000780c */ /* 0x040fe40002fc4270 */
[----:B------:R-:W-:-:S11]  /*bf30*/  ISETP.GT.AND P5, PT, R0, 0xc8, P5 ;  /* 0x000000c80000780c */ /* 0x000fd60002fa4270 */
[----:B------:R1:W-:Y:S01]  /*bf40*/  @P6 STG.E.U16 desc[UR12][R8.64], R44 ;  /* 0x0000002c08006986 */ /* 0x0003e2000c10150c */
[----:B--2---:R-:W-:-:S05]  /*bf50*/  IADD3 R14, P6, R2, R101, RZ ;  /* 0x00000065020e7210 */ /* 0x004fca0007fde0ff */
[----:B------:R-:W-:Y:S01]  /*bf60*/  IMAD.X R15, R3, 0x1, R13, P6 ;  /* 0x00000001030f7824 */ /* 0x000fe200030e060d */
[C---:B------:R-:W-:Y:S02]  /*bf70*/  ISETP.GT.AND P6, PT, R0.reuse, 0xc0, P4 ;  /* 0x000000c00000780c */ /* 0x040fe400027c4270 */
[----:B------:R-:W-:-:S11]  /*bf80*/  ISETP.GT.AND P4, PT, R0, 0xc8, P4 ;  /* 0x000000c80000780c */ /* 0x000fd60002784270 */
[----:B------:R2:W-:Y:S01]  /*bf90*/  @P6 STG.E.U16 desc[UR12][R14.64], R45 ;  /* 0x0000002d0e006986 */ /* 0x0005e2000c10150c */
[----:B0-----:R-:W-:-:S05]  /*bfa0*/  IADD3 R6, P6, R4, R99, RZ ;  /* 0x0000006304067210 */ /* 0x001fca0007fde0ff */
[----:B------:R-:W-:Y:S01]  /*bfb0*/  IMAD.X R7, R5, 0x1, R13, P6 ;  /* 0x0000000105077824 */ /* 0x000fe200030e060d */
[----:B-1----:R-:W-:-:S04]  /*bfc0*/  IADD3 R8, P6, R4, R101, RZ ;  /* 0x0000006504087210 */ /* 0x002fc80007fde0ff */
[----:B------:R0:W-:Y:S01]  /*bfd0*/  @P5 STG.E.U16 desc[UR12][R6.64], R46 ;  /* 0x0000002e06005986 */ /* 0x0001e2000c10150c */
[----:B------:R-:W-:Y:S01]  /*bfe0*/  ISETP.GT.AND P5, PT, R0, 0xc0, P3 ;  /* 0x000000c00000780c */ /* 0x000fe20001fa4270 */
[--C-:B------:R-:W-:Y:S01]  /*bff0*/  IMAD.X R9, R5, 0x1, R13.reuse, P6 ;  /* 0x0000000105097824 */ /* 0x100fe200030e060d */
[----:B--2---:R-:W-:Y:S02]  /*c000*/  IADD3 R14, P6, R2, R103, RZ ;  /* 0x00000067020e7210 */ /* 0x004fe40007fde0ff */
[C---:B------:R-:W-:Y:S02]  /*c010*/  ISETP.GT.AND P3, PT, R0.reuse, 0xc8, P3 ;  /* 0x000000c80000780c */ /* 0x040fe40001f64270 */
[----:B------:R1:W-:Y:S01]  /*c020*/  @P4 STG.E.U16 desc[UR12][R8.64], R47 ;  /* 0x0000002f08004986 */ /* 0x0003e2000c10150c */
[C---:B------:R-:W-:Y:S01]  /*c030*/  ISETP.GT.AND P4, PT, R0.reuse, 0xc0, P1 ;  /* 0x000000c00000780c */ /* 0x040fe20000f84270 */
[----:B------:R-:W-:Y:S01]  /*c040*/  IMAD.X R15, R3, 0x1, R13, P6 ;  /* 0x00000001030f7824 */ /* 0x000fe200030e060d */
[----:B------:R-:W-:-:S02]  /*c050*/  ISETP.GT.AND P1, PT, R0, 0xc8, P1 ;  /* 0x000000c80000780c */ /* 0x000fc40000f24270 */
[-C--:B0-----:R-:W-:Y:S02]  /*c060*/  IADD3 R6, P6, R2, R105.reuse, RZ ;  /* 0x0000006902067210 */ /* 0x081fe40007fde0ff */
[----:B------:R0:W-:Y:S03]  /*c070*/  @P5 STG.E.U16 desc[UR12][R14.64], R48 ;  /* 0x000000300e005986 */ /* 0x0001e6000c10150c */
[--C-:B------:R-:W-:Y:S01]  /*c080*/  IMAD.X R7, R3, 0x1, R13.reuse, P6 ;  /* 0x0000000103077824 */ /* 0x100fe200030e060d */
[C---:B------:R-:W-:Y:S02]  /*c090*/  IADD3 R10, P6, R4.reuse, R105, RZ ;  /* 0x00000069040a7210 */ /* 0x040fe40007fde0ff */
[----:B-1----:R-:W-:Y:S02]  /*c0a0*/  IADD3 R8, P5, R4, R103, RZ ;  /* 0x0000006704087210 */ /* 0x002fe40007fbe0ff */
[----:B------:R1:W-:Y:S01]  /*c0b0*/  @P4 STG.E.U16 desc[UR12][R6.64], R49 ;  /* 0x0000003106004986 */ /* 0x0003e2000c10150c */
[C-C-:B------:R-:W-:Y:S01]  /*c0c0*/  IMAD.X R11, R5.reuse, 0x1, R13.reuse, P6 ;  /* 0x00000001050b7824 */ /* 0x140fe200030e060d */
[C---:B------:R-:W-:Y:S01]  /*c0d0*/  ISETP.GT.AND P4, PT, R0.reuse, 0xc0, P2 ;  /* 0x000000c00000780c */ /* 0x040fe20001784270 */
[----:B------:R-:W-:Y:S01]  /*c0e0*/  IMAD.X R9, R5, 0x1, R13, P5 ;  /* 0x0000000105097824 */ /* 0x000fe200028e060d */
[----:B------:R-:W-:-:S02]  /*c0f0*/  ISETP.GT.AND P5, PT, R0, 0xc0, P0 ;  /* 0x000000c00000780c */ /* 0x000fc400007a4270 */
[C---:B------:R-:W-:Y:S02]  /*c100*/  ISETP.GT.AND P2, PT, R0.reuse, 0xc8, P2 ;  /* 0x000000c80000780c */ /* 0x040fe40001744270 */
[----:B------:R2:W-:Y:S01]  /*c110*/  @P3 STG.E.U16 desc[UR12][R8.64], R50 ;  /* 0x0000003208003986 */ /* 0x0005e2000c10150c */
[----:B------:R-:W-:Y:S02]  /*c120*/  ISETP.GT.AND P0, PT, R0, 0xc8, P0 ;  /* 0x000000c80000780c */ /* 0x000fe40000704270 */
[-C--:B0-----:R-:W-:Y:S01]  /*c130*/  IADD3 R14, P3, R4, R107.reuse, RZ ;  /* 0x0000006b040e7210 */ /* 0x081fe20007f7e0ff */
[----:B------:R2:W-:Y:S01]  /*c140*/  @P1 STG.E.U16 desc[UR12][R10.64], R51 ;  /* 0x000000330a001986 */ /* 0x0005e2000c10150c */
[C---:B-1----:R-:W-:Y:S02]  /*c150*/  IADD3 R6, P6, R2.reuse, R107, RZ ;  /* 0x0000006b02067210 */ /* 0x042fe40007fde0ff */
[----:B------:R-:W-:Y:S01]  /*c160*/  IADD3 R2, P1, R2, R109, RZ ;  /* 0x0000006d02027210 */ /* 0x000fe20007f3e0ff */
[----:B------:R-:W-:-:S02]  /*c170*/  IMAD.X R15, R5, 0x1, R13, P3 ;  /* 0x00000001050f7824 */ /* 0x000fc400018e060d */
[C-C-:B------:R-:W-:Y:S01]  /*c180*/  IMAD.X R7, R3.reuse, 0x1, R13.reuse, P6 ;  /* 0x0000000103077824 */ /* 0x140fe200030e060d */
[----:B------:R-:W-:Y:S01]  /*c190*/  IADD3 R12, P6, R4, R109, RZ ;  /* 0x0000006d040c7210 */ /* 0x000fe20007fde0ff */
[----:B------:R-:W-:-:S03]  /*c1a0*/  IMAD.X R3, R3, 0x1, R13, P1 ;  /* 0x0000000103037824 */ /* 0x000fc600008e060d */
[----:B------:R2:W-:Y:S04]  /*c1b0*/  @P4 STG.E.U16 desc[UR12][R6.64], R52 ;  /* 0x0000003406004986 */ /* 0x0005e8000c10150c */
[----:B------:R2:W-:Y:S04]  /*c1c0*/  @P5 STG.E.U16 desc[UR12][R2.64], R53 ;  /* 0x0000003502005986 */ /* 0x0005e8000c10150c */
[----:B------:R2:W-:Y:S01]  /*c1d0*/  @P2 STG.E.U16 desc[UR12][R14.64], R54 ;  /* 0x000000360e002986 */ /* 0x0005e2000c10150c */
[----:B------:R-:W-:Y:S05]  /*c1e0*/  @!P0 EXIT ;  /* 0x000000000000894d */ /* 0x000fea0003800000 */
[----:B------:R-:W-:Y:S01]  /*c1f0*/  F2FP.F16.F32.PACK_AB R55, RZ, R55 ;  /* 0x00000037ff37723e */ /* 0x000fe200000000ff */
[----:B------:R-:W-:-:S05]  /*c200*/  IMAD.X R13, R5, 0x1, R13, P6 ;  /* 0x00000001050d7824 */ /* 0x000fca00030e060d */
[----:B------:R-:W-:Y:S01]  /*c210*/  STG.E.U16 desc[UR12][R12.64], R55 ;  /* 0x000000370c007986 */ /* 0x000fe2000c10150c */
[----:B------:R-:W-:Y:S05]  /*c220*/  EXIT ;  /* 0x000000000000794d */ /* 0x000fea0003800000 */
.L_x_13:
[----:B------:R-:W-:-:S13]  /*c230*/  ISETP.NE.AND P0, PT, R5, RZ, PT ;  /* 0x000000ff0500720c */ /* 0x000fda0003f05270 */
[----:B------:R-:W-:Y:S05]  /*c240*/  @P0 EXIT ;  /* 0x000000000000094d */ /* 0x000fea0003800000 */
[----:B------:R-:W-:-:S13]  /*c250*/  ELECT P0, URZ, PT ;  /* 0x00000000003f782f */ /* 0x000fda0003800000 */
[----:B------:R-:W-:Y:S05]  /*c260*/  @!P0 BRA `(.L_x_248) ;  /* 0x0000000800108947 */ /* 0x000fea0003800000 */
[----:B------:R-:W-:-:S13]  /*c270*/  ISETP.GE.AND P0, PT, R3, 0x1, PT ;  /* 0x000000010300780c */ /* 0x000fda0003f06270 */
[----:B------:R-:W-:Y:S05]  /*c280*/  @!P0 BRA `(.L_x_248) ;  /* 0x0000000800088947 */ /* 0x000fea0003800000 */
[----:B------:R-:W1:Y:S01]  /*c290*/  S2R R5, SR_CgaCtaId ;  /* 0x0000000000057919 */ /* 0x000e620000008800 */
[----:B------:R-:W-:Y:S01]  /*c2a0*/  IMAD.SHL.U32 R22, R10, 0x100, RZ ;  /* 0x000001000a167824 */ /* 0x000fe200078e00ff */
[----:B------:R-:W-:Y:S01]  /*c2b0*/  ULDC UR4, c[0x0][0x384] ;  /* 0x0000e10000047ab9 */ /* 0x000fe20000000800 */
[----:B------:R-:W-:Y:S01]  /*c2c0*/  LOP3.LUT P0, RZ, R9, 0x1f, RZ, 0xc0, !PT ;  /* 0x0000001f09ff7812 */ /* 0x000fe2000780c0ff */
[----:B------:R-:W-:Y:S01]  /*c2d0*/  ULDC UR5, c[0x0][0x388] ;  /* 0x0000e20000057ab9 */ /* 0x000fe20000000800 */
[C---:B------:R-:W-:Y:S01]  /*c2e0*/  ISETP.NE.AND P1, PT, R12.reuse, RZ, PT ;  /* 0x000000ff0c00720c */ /* 0x040fe20003f25270 */
[----:B------:R-:W-:Y:S01]  /*c2f0*/  VIADD R24, R3, 0x1 ;  /* 0x0000000103187836 */ /* 0x000fe20000000000 */
[----:B------:R-:W-:Y:S01]  /*c300*/  ISETP.NE.OR P0, PT, R12, RZ, !P0 ;  /* 0x000000ff0c00720c */ /* 0x000fe20004705670 */
[----:B0-----:R-:W-:Y:S01]  /*c310*/  IMAD.MOV.U32 R6, RZ, RZ, 0x1 ;  /* 0x00000001ff067424 */ /* 0x001fe200078e00ff */
[----:B------:R-:W-:Y:S01]  /*c320*/  LOP3.LUT R23, R2, 0x2, RZ, 0xfc, !PT ;  /* 0x0000000202177812 */ /* 0x000fe200078efcff */
[----:B------:R-:W-:Y:S01]  /*c330*/  IMAD.MOV.U32 R7, RZ, RZ, RZ ;  /* 0x000000ffff077224 */ /* 0x000fe200078e00ff */
[----:B------:R-:W-:-:S02]  /*c340*/  CS2R R8, SRZ ;  /* 0x0000000000087805 */ /* 0x000fc4000001ff00 */
[----:B--2--5:R-:W-:Y:S01]  /*c350*/  CS2R R10, SRZ ;  /* 0x00000000000a7805 */ /* 0x024fe2000001ff00 */
[----:B-1----:R-:W-:-:S05]  /*c360*/  IMAD.SHL.U32 R0, R5, 0x20, RZ ;  /* 0x0000002005007824 */ /* 0x002fca00078e00ff */
[----:B------:R-:W-:-:S05]  /*c370*/  LOP3.LUT R0, R0, 0x20, RZ, 0xc0, !PT ;  /* 0x0000002000007812 */ /* 0x000fca00078ec0ff */
[----:B------:R-:W-:Y:S02]  /*c380*/  IMAD R4, R13, 0x40, R0 ;  /* 0x000000400d047824 */ /* 0x000fe400078e0200 */
[----:B------:R-:W-:Y:S02]  /*c390*/  IMAD.SHL.U32 R0, R5, 0x800, RZ ;  /* 0x0000080005007824 */ /* 0x000fe400078e00ff */
[----:B------:R-:W-:-:S03]  /*c3a0*/  IMAD.HI.U32 R5, R22, UR4, RZ ;  /* 0x0000000416057c27 */ /* 0x000fc6000f8e00ff */
[----:B------:R-:W-:Y:S02]  /*c3b0*/  LOP3.LUT R0, R0, 0x800, RZ, 0xc0, !PT ;  /* 0x0000080000007812 */ /* 0x000fe400078ec0ff */
[----:B------:R-:W-:-:S07]  /*c3c0*/  SHF.R.U32.HI R5, RZ, UR5, R5 ;  /* 0x00000005ff057c19 */ /* 0x000fce0008011605 */
.L_x_252:
[----:B------:R-:W4:Y:S01]  /*c3d0*/  S2R R13, SR_CgaCtaId ;  /* 0x00000000000d7919 */ /* 0x000f220000008800 */
[----:B------:R-:W-:-:S04]  /*c3e0*/  MOV R12, 0x400 ;  /* 0x00000400000c7802 */ /* 0x000fc80000000f00 */
[----:B----4-:R-:W-:Y:S02]  /*c3f0*/  LEA R14, R13, R12, 0x18 ;  /* 0x0000000c0d0e7211 */ /* 0x010fe400078ec0ff */
[----:B------:R-:W-:-:S03]  /*c400*/  SHF.L.U32 R12, R6, 0x1f, RZ ;  /* 0x0000001f060c7819 */ /* 0x000fc600000006ff */
[----:B------:R-:W-:-:S07]  /*c410*/  IMAD R13, R7, 0x8, R14 ;  /* 0x00000008070d7824 */ /* 0x000fce00078e020e */
.L_x_249:
[----:B0-----:R0:W1:Y:S02]  /*c420*/  SYNCS.PHASECHK.TRANS64.TRYWAIT P2, [R13+URZ+0x32028], R12 ;  /* 0x0320280c0d0075a7 */ /* 0x001064000804017f */
[----:B-1----:R-:W-:Y:S05]  /*c430*/  @!P2 NANOSLEEP.SYNCS 0x989680 ;  /* 0x009896800000a95d */ /* 0x002fea0003900000 */
[----:B------:R-:W1:Y:S02]  /*c440*/  @!P2 SYNCS.PHASECHK.TRANS64 P2, [R13+URZ+0x32028], R12 ;  /* 0x0320280c0d00a5a7 */ /* 0x000e64000804007f */
[----:B-1----:R-:W-:Y:S05]  /*c450*/  @!P2 BRA `(.L_x_249) ;  /* 0xfffffffc00f0a947 */ /* 0x002fea000383ffff */
[----:B0-----:R-:W0:Y:S02]  /*c460*/  @!P1 LDC R12, c[0x0][0x580] ;  /* 0x00016000ff0c9b82 */ /* 0x001e240000000800 */
[----:B0-----:R0:W-:Y:S02]  /*c470*/  @!P1 SYNCS.ARRIVE.TRANS64 RZ, [R13+URZ+0x32000], R12 ;  /* 0x0320000c0dff99a7 */ /* 0x0011e4000800003f */
[----:B0-----:R-:W-:-:S04]  /*c480*/  PRMT R12, R23, 0x9910, RZ ;  /* 0x00009910170c7816 */ /* 0x001fc800000000ff */
[----:B------:R-:W-:-:S13]  /*c490*/  ISETP.NE.AND P2, PT, R12, 0x2, PT ;  /* 0x000000020c00780c */ /* 0x000fda0003f45270 */
[----:B------:R-:W-:Y:S05]  /*c4a0*/  @P2 BRA `(.L_x_250) ;  /* 0x0000000000042947 */ /* 0x000fea0003800000 */
[----:B------:R-:W-:Y:S01]  /*c4b0*/  BPT.TRAP 0x1 ;  /* 0x000000040000795c */ /* 0x000fe20000300000 */
.L_x_250:
[----:B------:R-:W-:Y:S05]  /*c4c0*/  @P0 BRA `(.L_x_251) ;  /* 0x0000000000040947 */ /* 0x000fea0003800000 */
[----:B------:R-:W-:Y:S01]  /*c4d0*/  BPT.TRAP 0x1 ;  /* 0x000000040000795c */ /* 0x000fe20000300000 */
.L_x_251:
[----:B---3--:R-:W0:Y:S01]  /*c4e0*/  LDC R15, c[0x0][0x380] ;  /* 0x0000e000ff0f7b82 */ /* 0x008e220000000800 */
[----:B------:R-:W-:Y:S01]  /*c4f0*/  R2UR UR4, R5 ;  /* 0x00000000050472ca */ /* 0x000fe200000e0000 */
[----:B------:R-:W-:Y:S01]  /*c500*/  ULDC UR24, c[0x0][0x38c] ;  /* 0x0000e30000187ab9 */ /* 0x000fe20000000800 */
[----:B------:R-:W-:Y:S01]  /*c510*/  R2UR UR13, R22 ;  /* 0x00000000160d72ca */ /* 0x000fe200000e0000 */
[----:B------:R-:W-:Y:S01]  /*c520*/  UISETP.NE.AND UP0, UPT, UR24, 0x1, UPT ;  /* 0x000000011800788c */ /* 0x000fe2000bf05270 */
[----:B------:R-:W-:Y:S01]  /*c530*/  R2UR UR17, R13 ;  /* 0x000000000d1172ca */ /* 0x000fe200000e0000 */
[----:B------:R-:W-:Y:S01]  /*c540*/  ULDC UR12, c[0x0][0x3ec] ;  /* 0x0000fb00000c7ab9 */ /* 0x000fe20000000800 */
[----:B------:R-:W-:Y:S01]  /*c550*/  R2UR UR10, R14 ;  /* 0x000000000e0a72ca */ /* 0x000fe200000e0000 */
[----:B------:R-:W1:Y:S01]  /*c560*/  LDC.64 R16, c[0x0][0x3f8] ;  /* 0x0000fe00ff107b82 */ /* 0x000e620000000a00 */
[----:B------:R-:W-:Y:S01]  /*c570*/  R2UR UR16, R7 ;  /* 0x00000000071072ca */ /* 0x000fe200000e0000 */
[----:B------:R-:W-:Y:S01]  /*c580*/  VIADD R24, R24, 0xffffffff ;  /* 0xffffffff18187836 */ /* 0x000fe20000000000 */
[----:B------:R-:W-:Y:S01]  /*c590*/  R2UR UR18, R10 ;  /* 0x000000000a1272ca */ /* 0x000fe200000e0000 */
[----:B------:R-:W-:Y:S01]  /*c5a0*/  ULDC.64 UR28, c[0x0][0x198] ;  /* 0x00006600001c7ab9 */ /* 0x000fe20000000a00 */
[----:B------:R-:W-:Y:S01]  /*c5b0*/  ULDC.64 UR20, c[0x0][0x3f0] ;  /* 0x0000fc0000147ab9 */ /* 0x000fe20000000a00 */
[----:B------:R-:W-:Y:S01]  /*c5c0*/  UMOV UR31, 0x30000 ;  /* 0x00030000001f7882 */ /* 0x000fe20000000000 */
[----:B------:R-:W-:Y:S01]  /*c5d0*/  @UP0 ULDC.64 UR8, c[0x0][0x390] ;  /* 0x0000e40000080ab9 */ /* 0x000fe20000000a00 */
[----:B------:R-:W1:Y:S01]  /*c5e0*/  LDC.64 R18, c[0x0][0x3d0] ;  /* 0x0000f400ff127b82 */ /* 0x000e620000000a00 */
[----:B------:R-:W-:Y:S01]  /*c5f0*/  ISETP.GT.AND P6, PT, R24, 0x1, PT ;  /* 0x000000011800780c */ /* 0x000fe20003fc4270 */
[----:B------:R-:W-:Y:S01]  /*c600*/  UIADD3 UR17, UR17, 0x32000, URZ ;  /* 0x0003200011117890 */ /* 0x000fe2000fffe03f */
[----:B------:R-:W-:Y:S01]  /*c610*/  UMOV UR26, 0x0 ;  /* 0x00000000001a7882 */ /* 0x000fe20000000000 */
[----:B------:R-:W-:-:S02]  /*c620*/  UMOV UR27, 0x10000000 ;  /* 0x10000000001b7882 */ /* 0x000fc40000000000 */
[----:B------:R-:W-:Y:S01]  /*c630*/  ULEA UR16, UR16, UR10, 0xf ;  /* 0x0000000a10107291 */ /* 0x000fe2000f8e783f */
[----:B0-----:R-:W-:Y:S01]  /*c640*/  ISETP.NE.AND P2, PT, R15, 0x1, PT ;  /* 0x000000010f00780c */ /* 0x001fe20003f45270 */
[----:B------:R-:W0:Y:S01]  /*c650*/  LDC R20, c[0x0][0x400] ;  /* 0x00010000ff147b82 */ /* 0x000e220000000800 */
[----:B------:R-:W-:-:S11]  /*c660*/  USHF.L.U32 UR18, UR18, 0x6, URZ ;  /* 0x0000000612127899 */ /* 0x000fd6000800063f */
[----:B------:R-:W-:Y:S01]  /*c670*/  @P2 IMAD.U32 R12, RZ, RZ, UR4 ;  /* 0x00000004ff0c2e24 */ /* 0x000fe2000f8e00ff */
[----:B------:R-:W-:Y:S01]  /*c680*/  ULDC.64 UR4, c[0x0][0x3c8] ;  /* 0x0000f20000047ab9 */ /* 0x000fe20000000a00 */
[----:B-1----:R-:W-:-:S03]  /*c690*/  IMAD R13, R9, R18, R17 ;  /* 0x00000012090d7224 */ /* 0x002fc600078e0211 */
[----:B------:R-:W-:Y:S01]  /*c6a0*/  @P2 R2UR UR13, R12 ;  /* 0x000000000c0d22ca */ /* 0x000fe200000e0000 */
[C---:B------:R-:W-:Y:S02]  /*c6b0*/  IMAD R12, R7.reuse, 0x1000, R0 ;  /* 0x00001000070c7824 */ /* 0x040fe400078e0200 */
[----:B------:R-:W-:Y:S02]  /*c6c0*/  VIADD R7, R7, 0x1 ;  /* 0x0000000107077836 */ /* 0x000fe40000000000 */
[----:B------:R-:W-:Y:S02]  /*c6d0*/  IMAD R21, R12, 0x2, R14 ;  /* 0x000000020c157824 */ /* 0x000fe400078e020e */
[----:B------:R-:W-:Y:S01]  /*c6e0*/  IMAD R12, R11, UR5, R16 ;  /* 0x000000050b0c7c24 */ /* 0x000fe2000f8e0210 */
[----:B------:R-:W-:Y:S01]  /*c6f0*/  ULDC UR5, c[0x0][0x398] ;  /* 0x0000e60000057ab9 */ /* 0x000fe20000000800 */
[----:B------:R-:W1:Y:S01]  /*c700*/  LDC.64 R16, c[0x0][0x3e0] ;  /* 0x0000f800ff107b82 */ /* 0x000e620000000a00 */
[----:B------:R-:W-:Y:S01]  /*c710*/  VIADD R14, R10, 0x1 ;  /* 0x000000010a0e7836 */ /* 0x000fe20000000000 */
[----:B------:R-:W-:Y:S01]  /*c720*/  R2UR UR23, R21 ;  /* 0x00000000151772ca */ /* 0x000fe200000e0000 */
[----:B------:R-:W-:Y:S01]  /*c730*/  IMAD.U32 R13, R13, 0x20, R12 ;  /* 0x000000200d0d7824 */ /* 0x000fe200078e000c */
[----:B------:R-:W-:Y:S01]  /*c740*/  UIMAD.WIDE.U32 UR6, UR13, UR8, URZ ;  /* 0x000000080d0672a5 */ /* 0x000fe2000f8e003f */
[----:B0-----:R-:W-:Y:S01]  /*c750*/  IMAD R10, R8, R19, R20 ;  /* 0x00000013080a7224 */ /* 0x001fe200078e0214 */
[----:B------:R-:W-:Y:S01]  /*c760*/  ISETP.NE.AND P2, PT, R14, UR15, PT ;  /* 0x0000000f0e007c0c */ /* 0x000fe2000bf45270 */
[----:B------:R-:W-:Y:S01]  /*c770*/  UIADD3 UR6, -UR13, URZ, URZ ;  /* 0x0000003f0d067290 */ /* 0x000fe2000fffe13f */
[----:B------:R-:W-:Y:S01]  /*c780*/  ISETP.NE.AND P5, PT, R7, 0x5, PT ;  /* 0x000000050700780c */ /* 0x000fe20003fa5270 */
[----:B------:R-:W-:Y:S01]  /*c790*/  UMOV UR14, UR13 ;  /* 0x0000000d000e7c82 */ /* 0x000fe20008000000 */
[----:B------:R-:W-:Y:S01]  /*c7a0*/  @UP0 USHF.R.U32.HI UR14, URZ, UR9, UR7 ;  /* 0x000000093f0e0299 */ /* 0x000fe20008011607 */
[----:B------:R-:W-:Y:S01]  /*c7b0*/  IMAD.U32 R10, R10, 0x400, R13 ;  /* 0x000004000a0a7824 */ /* 0x000fe200078e000d */
[----:B------:R-:W-:Y:S01]  /*c7c0*/  UISETP.NE.AND UP0, UPT, UR5, 0x1, UPT ;  /* 0x000000010500788c */ /* 0x000fe2000bf05270 */
[----:B------:R-:W-:Y:S01]  /*c7d0*/  IMAD R12, R15, UR6, R22 ;  /* 0x000000060f0c7c24 */ /* 0x000fe2000f8e0216 */
[----:B------:R-:W-:Y:S01]  /*c7e0*/  ULDC.64 UR8, c[0x0][0x3c0] ;  /* 0x0000f00000087ab9 */ /* 0x000fe20000000a00 */
[----:B------:R-:W-:Y:S01]  /*c7f0*/  VIADD R15, R11, 0x1 ;  /* 0x000000010b0f7836 */ /* 0x000fe20000000000 */
[----:B------:R-:W-:Y:S01]  /*c800*/  R2UR UR25, R10 ;  /* 0x000000000a1972ca */ /* 0x000fe200000e0000 */
[----:B------:R-:W-:Y:S01]  /*c810*/  UMOV UR22, UR14 ;  /* 0x0000000e00167c82 */ /* 0x000fe20008000000 */
[----:B------:R-:W-:Y:S01]  /*c820*/  R2UR UR19, R12 ;  /* 0x000000000c1372ca */ /* 0x000fe200000e0000 */
[----:B------:R-:W-:Y:S01]  /*c830*/  @P2 IMAD.MOV R15, RZ, RZ, R11 ;  /* 0x000000ffff0f2224 */ /* 0x000fe200078e020b */
[----:B------:R-:W-:Y:S01]  /*c840*/  UIADD3 UR7, -UR14, URZ, URZ ;  /* 0x0000003f0e077290 */ /* 0x000fe2000fffe13f */
[----:B------:R-:W-:Y:S01]  /*c850*/  VIADD R12, R9, 0x1 ;  /* 0x00000001090c7836 */ /* 0x000fe20000000000 */
[----:B------:R-:W-:Y:S01]  /*c860*/  UIADD3 UR6, UP1, UR28, 0xf0, URZ ;  /* 0x000000f01c067890 */ /* 0x000fe2000ff3e03f */
[----:B------:R-:W-:Y:S01]  /*c870*/  VIADD R13, R8, 0x1 ;  /* 0x00000001080d7836 */ /* 0x000fe20000000000 */
[----:B-1----:R-:W-:Y:S01]  /*c880*/  ISETP.NE.AND P3, PT, R15, R16, PT ;  /* 0x000000100f00720c */ /* 0x002fe20003f65270 */
[----:B------:R-:W-:Y:S01]  /*c890*/  @UP0 ULDC UR10, c[0x0][0x39c] ;  /* 0x0000e700000a0ab9 */ /* 0x000fe20000000800 */
[----:B------:R-:W-:Y:S01]  /*c8a0*/  @UP0 ULDC UR30, c[0x0][0x3a0] ;  /* 0x0000e800001e0ab9 */ /* 0x000fe20000000800 */
[----:B------:R-:W-:Y:S01]  /*c8b0*/  UIMAD.WIDE.U32 UR10, UR14, UR10, URZ ;  /* 0x0000000a0e0a72a5 */ /* 0x000fe2000f8e003f */
[----:B------:R-:W-:Y:S01]  /*c8c0*/  SEL R10, R14, RZ, P2 ;  /* 0x000000ff0e0a7207 */ /* 0x000fe20001000000 */
[----:B------:R-:W-:Y:S01]  /*c8d0*/  UIMAD UR7, UR24, UR7, UR13 ;  /* 0x00000007180772a4 */ /* 0x000fe2000f8e020d */
[----:B------:R-:W-:Y:S01]  /*c8e0*/  R2UR UR13, R9 ;  /* 0x00000000090d72ca */ /* 0x000fe200000e0000 */
[----:B------:R-:W-:Y:S01]  /*c8f0*/  @UP0 USHF.R.U32.HI UR22, URZ, UR30, UR11 ;  /* 0x0000001e3f160299 */ /* 0x000fe2000801160b */
[----:B------:R-:W-:Y:S01]  /*c900*/  SEL R7, R7, RZ, P5 ;  /* 0x000000ff07077207 */ /* 0x000fe20002800000 */
[----:B------:R-:W-:Y:S01]  /*c910*/  UIMAD UR19, UR19, UR8, UR12 ;  /* 0x00000008131372a4 */ /* 0x000fe2000f8e020c */
[----:B------:R-:W-:Y:S01]  /*c920*/  R2UR UR12, R11 ;  /* 0x000000000b0c72ca */ /* 0x000fe200000e0000 */
[----:B------:R-:W-:Y:S01]  /*c930*/  UIADD3 UR8, -UR22, URZ, URZ ;  /* 0x0000003f16087290 */ /* 0x000fe2000fffe13f */
[----:B------:R-:W-:Y:S01]  /*c940*/  R2UR UR11, R4 ;  /* 0x00000000040b72ca */ /* 0x000fe200000e0000 */
[----:B------:R-:W-:Y:S01]  /*c950*/  @P3 IMAD.MOV R12, RZ, RZ, R9 ;  /* 0x000000ffff0c3224 */ /* 0x000fe200078e0209 */
[----:B------:R-:W-:Y:S01]  /*c960*/  UIADD3 UR28, UP2, UR28, 0x270, URZ ;  /* 0x000002701c1c7890 */ /* 0x000fe2000ff5e03f */
[----:B------:R-:W-:Y:S01]  /*c970*/  SEL R9, RZ, 0x1, P5 ;  /* 0x00000001ff097807 */ /* 0x000fe20002800000 */
[----:B------:R-:W-:Y:S01]  /*c980*/  UIMAD UR5, UR5, UR8, UR14 ;  /* 0x00000008050572a4 */ /* 0x000fe2000f8e020e */
[----:B------:R-:W-:Y:S01]  /*c990*/  R2UR UR14, R8 ;  /* 0x00000000080e72ca */ /* 0x000fe200000e0000 */
[----:B------:R-:W-:Y:S01]  /*c9a0*/  UIMAD UR20, UR7, UR9, UR20 ;  /* 0x00000009071472a4 */ /* 0x000fe2000f8e0214 */
[----:B------:R-:W-:Y:S01]  /*c9b0*/  ISETP.NE.AND P4, PT, R12, R17, PT ;  /* 0x000000110c00720c */ /* 0x000fe20003f85270 */
[----:B------:R-:W-:Y:S01]  /*c9c0*/  UIMAD UR21, UR5, UR4, UR21 ;  /* 0x00000004051572a4 */ /* 0x000fe2000f8e0215 */
[----:B------:R-:W-:Y:S01]  /*c9d0*/  LOP3.LUT R6, R6, R9, RZ, 0x3c, !PT ;  /* 0x0000000906067212 */ /* 0x000fe200078e3cff */
[----:B------:R-:W-:Y:S01]  /*c9e0*/  UIADD3.X UR7, URZ, UR29, URZ, UP1, !UPT ;  /* 0x0000001d3f077290 */ /* 0x000fe20008ffe43f */
[----:B------:R-:W-:Y:S01]  /*c9f0*/  SEL R11, R15, RZ, P3 ;  /* 0x000000ff0f0b7207 */ /* 0x000fe20001800000 */
[----:B------:R-:W-:Y:S01]  /*ca00*/  UPRMT UR4, UR25, 0x5410, URZ ;  /* 0x0000541019047896 */ /* 0x000fe2000800003f */
[----:B------:R-:W-:Y:S01]  /*ca10*/  SEL R9, R12, RZ, P4 ;  /* 0x000000ff0c097207 */ /* 0x000fe20002000000 */
[----:B------:R-:W-:-:S02]  /*ca20*/  UIADD3 UR8, UR23, 0x28000, URZ ;  /* 0x0002800017087890 */ /* 0x000fc4000fffe03f */
[----:B------:R-:W-:Y:S01]  /*ca30*/  UIADD3.X UR29, URZ, UR29, URZ, UP2, !UPT ;  /* 0x0000001d3f1d7290 */ /* 0x000fe200097fe43f */
[----:B------:R-:W-:Y:S01]  /*ca40*/  UMOV UR9, UR17 ;  /* 0x0000001100097c82 */ /* 0x000fe20008000000 */
[----:B------:R-:W-:Y:S02]  /*ca50*/  UMOV UR10, UR18 ;  /* 0x00000012000a7c82 */ /* 0x000fe40008000000 */
[----:B------:R-:W-:Y:S01]  /*ca60*/  @P4 IMAD.MOV R13, RZ, RZ, R8 ;  /* 0x000000ffff0d4224 */ /* 0x000fe200078e0208 */
[----:B------:R1:W-:Y:S03]  /*ca70*/  UTMALDG.5D.IM2COL [UR16], [UR6], UR4 ;  /* 0x00000010060073b4 */ /* 0x0003e60008060004 */
[----:B------:R-:W-:Y:S01]  /*ca80*/  IMAD.MOV.U32 R8, RZ, RZ, R13 ;  /* 0x000000ffff087224 */ /* 0x000fe200078e000d */
[----:B------:R1:W-:Y:S02]  /*ca90*/  UTMALDG.5D.MULTICAST [UR8], [UR28], UR31, desc[UR26] ;  /* 0x00001a081c0073b4 */ /* 0x0003e4000802181f */
[----:B-1----:R-:W-:Y:S05]  /*caa0*/  @P6 BRA `(.L_x_252) ;  /* 0xfffffff800486947 */ /* 0x002fea000383ffff */
.L_x_248:
[----:B------:R-:W-:Y:S01]  /*cab0*/  ISETP.GE.U32.AND P2, PT, R3, 0x5, PT ;  /* 0x000000050300780c */ /* 0x000fe20003f46070 */
[----:B------:R-:W-:Y:S05]  /*cac0*/  WARPSYNC.ALL ;  /* 0x0000000000007948 */ /* 0x000fea0003800000 */
[----:B------:R-:W-:-:S07]  /*cad0*/  ELECT P1, URZ, PT ;  /* 0x00000000003f782f */ /* 0x000fce0003820000 */
[----:B------:R-:W-:-:S05]  /*cae0*/  @P2 IMAD.WIDE.U32 R4, R3, -0x33333333, RZ ;  /* 0xcccccccd03042825 */ /* 0x000fca00078e00ff */
[----:B------:R-:W-:-:S04]  /*caf0*/  @P2 SHF.R.U32.HI R0, RZ, 0x2, R5 ;  /* 0x00000002ff002819 */ /* 0x000fc80000011605 */
[----:B------:R-:W-:-:S04]  /*cb00*/  @P2 LOP3.LUT R0, R0, 0x1, RZ, 0xc0, !PT ;  /* 0x0000000100002812 */ /* 0x000fc800078ec0ff */
[----:B------:R-:W-:Y:S01]  /*cb10*/  @P2 ISETP.NE.U32.AND P0, PT, R0, 0x1, PT ;  /* 0x000000010000280c */ /* 0x000fe20003f05070 */
[----:B------:R-:W-:-:S12]  /*cb20*/  @!P1 EXIT ;  /* 0x000000000000994d */ /* 0x000fd80003800000 */
[----:B------:R-:W-:Y:S01]  /*cb30*/  LOP3.LUT R2, R2, 0x2, RZ, 0xfc, !PT ;  /* 0x0000000202027812 */ /* 0x000fe200078efcff */
[----:B------:R-:W-:Y:S01]  /*cb40*/  IMAD.MOV.U32 R0, RZ, RZ, 0x1 ;  /* 0x00000001ff007424 */ /* 0x000fe200078e00ff */
[----:B------:R-:W-:Y:S02]  /*cb50*/  @P2 ISETP.NE.U32.AND.EX P0, PT, RZ, RZ, PT, P0 ;  /* 0x000000ffff00220c */ /* 0x000fe40003f05100 */
[----:B------:R-:W-:Y:S02]  /*cb60*/  ISETP.NE.AND P1, PT, R2, 0x3, PT ;  /* 0x000000030200780c */ /* 0x000fe40003f25270 */
[----:B------:R-:W-:-:S11]  /*cb70*/  @P2 SEL R0, RZ, 0x1, !P0 ;  /* 0x00000001ff002807 */ /* 0x000fd60004000000 */
[----:B------:R-:W-:Y:S05]  /*cb80*/  @!P1 BRA `(.L_x_253) ;  /* 0x0000000000049947 */ /* 0x000fea0003800000 */
[----:B------:R-:W-:Y:S01]  /*cb90*/  BPT.TRAP 0x1 ;  /* 0x000000040000795c */ /* 0x000fe20000300000 */
.L_x_253:
[----:B0-----:R-:W0:Y:S01]  /*cba0*/  S2R R7, SR_CgaCtaId ;  /* 0x0000000000077919 */ /* 0x001e220000008800 */
[----:B------:R-:W-:Y:S01]  /*cbb0*/  IMAD.WIDE.U32 R4, R3, -0x33333333, RZ ;  /* 0xcccccccd03047825 */ /* 0x000fe200078e00ff */
[----:B------:R-:W-:-:S04]  /*cbc0*/  MOV R2, 0x400 ;  /* 0x0000040000027802 */ /* 0x000fc80000000f00 */
[----:B------:R-:W-:Y:S02]  /*cbd0*/  SHF.R.U32.HI R4, RZ, 0x2, R5 ;  /* 0x00000002ff047819 */ /* 0x000fe40000011605 */
[----:B------:R-:W-:-:S03]  /*cbe0*/  SHF.L.U32 R5, R0, 0x1f, RZ ;  /* 0x0000001f00057819 */ /* 0x000fc600000006ff */
[----:B------:R-:W-:Y:S01]  /*cbf0*/  IMAD R3, R4, -0x5, R3 ;  /* 0xfffffffb04037824 */ /* 0x000fe200078e0203 */
[----:B0-----:R-:W-:-:S05]  /*cc00*/  LEA R2, R7, R2, 0x18 ;  /* 0x0000000207027211 */ /* 0x001fca00078ec0ff */
[----:B------:R-:W-:-:S04]  /*cc10*/  VIADD R2, R2, 0x32028 ;  /* 0x0003202802027836 */ /* 0x000fc80000000000 */
[----:B------:R-:W-:-:S07]  /*cc20*/  IMAD R4, R3, 0x8, R2 ;  /* 0x0000000803047824 */ /* 0x000fce00078e0202 */
.L_x_254:
[----:B0-----:R0:W1:Y:S02]  /*cc30*/  SYNCS.PHASECHK.TRANS64.TRYWAIT P0, [R4+URZ], R5 ;  /* 0x00000005040075a7 */ /* 0x001064000800017f */
[----:B-1----:R-:W-:Y:S05]  /*cc40*/  @!P0 NANOSLEEP.SYNCS 0x989680 ;  /* 0x009896800000895d */ /* 0x002fea0003900000 */
[----:B------:R-:W1:Y:S02]  /*cc50*/  @!P0 SYNCS.PHASECHK.TRANS64 P0, [R4+URZ], R5 ;  /* 0x00000005040085a7 */ /* 0x000e64000800007f */
[----:B-1----:R-:W-:Y:S05]  /*cc60*/  @!P0 BRA `(.L_x_254) ;  /* 0xfffffffc00f08947 */ /* 0x002fea000383ffff */
[----:B------:R-:W-:-:S05]  /*cc70*/  VIADD R3, R3, 0x1 ;  /* 0x0000000103037836 */ /* 0x000fca0000000000 */
[----:B------:R-:W-:-:S04]  /*cc80*/  ISETP.NE.AND P0, PT, R3, 0x5, PT ;  /* 0x000000050300780c */ /* 0x000fc80003f05270 */
[----:B0-----:R-:W-:Y:S02]  /*cc90*/  SEL R5, RZ, 0x1, P0 ;  /* 0x00000001ff057807 */ /* 0x001fe40000000000 */
[----:B------:R-:W-:Y:S02]  /*cca0*/  SEL R3, R3, RZ, P0 ;  /* 0x000000ff03037207 */ /* 0x000fe40000000000 */
[----:B------:R-:W-:-:S03]  /*ccb0*/  LOP3.LUT R7, R0, R5, RZ, 0x3c, !PT ;  /* 0x0000000500077212 */ /* 0x000fc600078e3cff */
[----:B------:R-:W-:Y:S01]  /*ccc0*/  IMAD R0, R3, 0x8, R2 ;  /* 0x0000000803007824 */ /* 0x000fe200078e0202 */
[----:B------:R-:W-:-:S07]  /*ccd0*/  SHF.L.U32 R5, R7, 0x1f, RZ ;  /* 0x0000001f07057819 */ /* 0x000fce00000006ff */
.L_x_255:
        /* <DEDUP_REMOVED lines=11> */
.L_x_256:
        /* <DEDUP_REMOVED lines=11> */
.L_x_257:
        /* <DEDUP_REMOVED lines=11> */
.L_x_258:
[----:B0-----:R0:W1:Y:S02]  /*cef0*/  SYNCS.PHASECHK.TRANS64.TRYWAIT P0, [R3+URZ], R0 ;  /* 0x00000000030075a7 */ /* 0x001064000800017f */
[----:B-1----:R-:W-:Y:S05]  /*cf00*/  @!P0 NANOSLEEP.SYNCS 0x989680 ;  /* 0x009896800000895d */ /* 0x002fea0003900000 */
[----:B------:R-:W1:Y:S02]  /*cf10*/  @!P0 SYNCS.PHASECHK.TRANS64 P0, [R3+URZ], R0 ;  /* 0x00000000030085a7 */ /* 0x000e64000800007f */
[----:B-1----:R-:W-:Y:S05]  /*cf20*/  @P0 EXIT ;  /* 0x000000000000094d */ /* 0x002fea0003800000 */
[----:B------:R-:W-:Y:S05]  /*cf30*/  BRA `(.L_x_258) ;  /* 0xfffffffc00ec7947 */ /* 0x000fea000383ffff */
.L_x_259:
[----:B------:R-:W-:-:S00]  /*cf40*/  BRA `(.L_x_259) ;  /* 0xfffffffc00fc7947 */ /* 0x000fc0000383ffff */
[----:B------:R-:W-:-:S00]  /*cf50*/  NOP ;  /* 0x0000000000007918 */ /* 0x000fc00000000000 */
        /* <DEDUP_REMOVED lines=10> */
.L_x_260:


//--------------------- .nv.shared._ZN7cutlass13device_kernelINS_4conv6kernel13ConvUniversalINS1_16ConvProblemShapeILNS1_8OperatorE0ELi3EEENS1_10collective14CollectiveConvINS1_46MainloopSm90TmaGmmaWarpSpecializedImplicitGemmILS5_0ELi5ELi3EN4cute5tupleIJNSA_1CILi2EEENSC_ILi1EEESE_EEENS1_36KernelImplicitTmaWarpSpecializedSm90ELi1EEENSB_IJNSC_ILi256EEENSC_ILi64EEENSB_IJSJ_EEEEEENS_6half_tESM_NSA_8TiledMMAINSA_8MMA_AtomIJNSA_4SM904GMMA25MMA_64x64x16_F32F16F16_SSILNSQ_5MajorE0ELSS_0ELNSQ_7ScaleInE1ELST_1EEEEEENSA_6LayoutINSB_IJSE_SE_SE_EEENSB_IJNSC_ILi0EEESY_SY_EEEEENSB_IJNSA_10UnderscoreES11_S11_EEEEENS7_6detail26Sm90ImplicitGemmTileTraitsINSA_20SM90_TMA_LOAD_IM2COLENSA_14ComposedLayoutINSA_7SwizzleILi3ELi4ELi3EEENSA_18smem_ptr_flag_bitsILi16EEENSW_INSB_IJNSB_IJNSC_ILi8EEENSC_ILi32EEEEEENSB_IJSJ_SE_EEENSB_IJSE_NSC_ILi5EEEEEEEEENSB_IJNSB_IJSJ_NSC_ILi512EEEEEENSB_IJSE_SY_EEENSB_IJSY_NSC_ILi16384EEEEEEEEEEEEEvEENS15_INSA_23SM90_TMA_LOAD_MULTICASTENS17_IS19_S1B_NSW_INSB_IJNSB_IJS1C_S1C_EEES1F_S1H_EEENSB_IJS1K_S1L_NSB_IJSY_NSC_ILi4096EEEEEEEEEEEEEvEEEENS_8epilogue10collective6detail29Sm90TmaWarpSpecializedAdapterINS23_15DefaultEpilogueISM_NSB_IJNSB_IJllllEEESE_SY_EEES28_NS22_6thread17LinearCombinationISM_Li1EffLNS29_9ScaleType4KindE0ELNS_15FloatRoundStyleE2ESM_EENS_4gemm15EpilogueDefaultEEEEEvvEEEEvNT_6ParamsE --------------------------
	.section	.nv.shared._ZN7cutlass13device_kernelINS_4conv6kernel13ConvUniversalINS1_16ConvProblemShapeILNS1_8OperatorE0ELi3EEENS1_10collective14CollectiveConvINS1_46MainloopSm90TmaGmmaWarpSpecializedImplicitGemmILS5_0ELi5ELi3EN4cute5tupleIJNSA_1CILi2EEENSC_ILi1EEESE_EEENS1_36KernelImplicitTmaWarpSpecializedSm90ELi1EEENSB_IJNSC_ILi256EEENSC_ILi64EEENSB_IJSJ_EEEEEENS_6half_tESM_NSA_8TiledMMAINSA_8MMA_AtomIJNSA_4SM904GMMA25MMA_64x64x16_F32F16F16_SSILNSQ_5MajorE0ELSS_0ELNSQ_7ScaleInE1ELST_1EEEEEENSA_6LayoutINSB_IJSE_SE_SE_EEENSB_IJNSC_ILi0EEESY_SY_EEEEENSB_IJNSA_10UnderscoreES11_S11_EEEEENS7_6detail26Sm90ImplicitGemmTileTraitsINSA_20SM90_TMA_LOAD_IM2COLENSA_14ComposedLayoutINSA_7SwizzleILi3ELi4ELi3EEENSA_18smem_ptr_flag_bitsILi16EEENSW_INSB_IJNSB_IJNSC_ILi8EEENSC_ILi32EEEEEENSB_IJSJ_SE_EEENSB_IJSE_NSC_ILi5EEEEEEEEENSB_IJNSB_IJSJ_NSC_ILi512EEEEEENSB_IJSE_SY_EEENSB_IJSY_NSC_ILi16384EEEEEEEEEEEEEvEENS15_INSA_23SM90_TMA_LOAD_MULTICASTENS17_IS19_S1B_NSW_INSB_IJNSB_IJS1C_S1C_EEES1F_S1H_EEENSB_IJS1K_S1L_NSB_IJSY_NSC_ILi4096EEEEEEEEEEEEEvEEEENS_8epilogue10collective6detail29Sm90TmaWarpSpecializedAdapterINS23_15DefaultEpilogueISM_NSB_IJNSB_IJllllEEESE_SY_EEES28_NS22_6thread17LinearCombinationISM_Li1EffLNS29_9ScaleType4KindE0ELNS_15FloatRoundStyleE2ESM_EENS_4gemm15EpilogueDefaultEEEEEvvEEEEvNT_6ParamsE,"aw",@nobits
	.sectionflags	@""
	.align	16
	.zero		1024


//--------------------- .nv.shared.reserved.0     --------------------------
	.section	.nv.shared.reserved.0,"aw",@nobits
	.weak		__nv_reservedSMEM_offset_0_alias
	.size		__nv_reservedSMEM_offset_0_alias, 0, 0
	.other		__nv_reservedSMEM_offset_0_alias,@"STO_CUDA_RESERVED_SHARED STV_DEFAULT"
__nv_reservedSMEM_offset_0_alias:
	.zero		0


//--------------------- .nv.global                --------------------------
	.section	.nv.global,"aw",@nobits
.nv.global:
	.type		_ZN39_INTERNAL_f9851300_4_k_cu_5c05fbc0_32074cute1_E,@object
	.size		_ZN39_INTERNAL_f9851300_4_k_cu_5c05fbc0_32074cute1_E,(_ZN39_INTERNAL_f9851300_4_k_cu_5c05fbc0_32074cuda3std3__45__cpo6cbeginE - _ZN39_INTERNAL_f9851300_4_k_cu_5c05fbc0_32074cute1_E)
_ZN39_INTERNAL_f9851300_4_k_cu_5c05fbc0_32074cute1_E:
	.zero		1
	.type		_ZN39_INTERNAL_f9851300_4_k_cu_5c05fbc0_32074cuda3std3__45__cpo6cbeginE,@object
	.size		_ZN39_INTERNAL_f9851300_4_k_cu_5c05fbc0_32074cuda3std3__45__cpo6cbeginE,(_ZN39_INTERNAL_f9851300_4_k_cu_5c05fbc0_32074cuda3std3__48in_placeE - _ZN39_INTERNAL_f9851300_4_k_cu_5c05fbc0_32074cuda3std3__45__cpo6cbeginE)
_ZN39_INTERNAL_f9851300_4_k_cu_5c05fbc0_32074cuda3std3__45__cpo6cbeginE:
	.zero		1
	.type		_ZN39_INTERNAL_f9851300_4_k_cu_5c05fbc0_32074cuda3std3__48in_placeE,@object
	.size		_ZN39_INTERNAL_f9851300_4_k_cu_5c05fbc0_32074cuda3std3__48in_placeE,(_ZN39_INTERNAL_f9851300_4_k_cu_5c05fbc0_32074cuda3std6ranges3__45__cpo9iter_moveE - _ZN39_INTERNAL_f9851300_4_k_cu_5c05fbc0_32074cuda3std3__48in_placeE)
_ZN39_INTERNAL_f9851300_4_k_cu_5c05fbc0_32074cuda3std3__48in_placeE:
	.zero		1
	.type		_ZN39_INTERNAL_f9851300_4_k_cu_5c05fbc0_32074cuda3std6ranges3__45__cpo9iter_moveE,@object
	.size		_ZN39_INTERNAL_f9851300_4_k_cu_5c05fbc0_32074cuda3std6ranges3__45__cpo9iter_moveE,(_ZN39_INTERNAL_f9851300_4_k_cu_5c05fbc0_32074cuda3std3__45__cpo5beginE - _ZN39_INTERNAL_f9851300_4_k_cu_5c05fbc0_32074cuda3std6ranges3__45__cpo9iter_moveE)
_ZN39_INTERNAL_f9851300_4_k_cu_5c05fbc0_32074cuda3std6ranges3__45__cpo9iter_moveE:
	.zero		1
	.type		_ZN39_INTERNAL_f9851300_4_k_cu_5c05fbc0_32074cuda3std3__45__cpo5beginE,@object
	.size		_ZN39_INTERNAL_f9851300_4_k_cu_5c05fbc0_32074cuda3std3__45__cpo5beginE,(_ZN39_INTERNAL_f9851300_4_k_cu_5c05fbc0_32074cuda3std3__441_GLOBAL__N__f9851300_4_k_cu_5c05fbc0_32076ignoreE - _ZN39_INTERNAL_f9851300_4_k_cu_5c05fbc0_32074cuda3std3__45__cpo5beginE)
_ZN39_INTERNAL_f9851300_4_k_cu_5c05fbc0_32074cuda3std3__45__cpo5beginE:
	.zero		1
	.type		_ZN39_INTERNAL_f9851300_4_k_cu_5c05fbc0_32074cuda3std3__441_GLOBAL__N__f9851300_4_k_cu_5c05fbc0_32076ignoreE,@object
	.size		_ZN39_INTERNAL_f9851300_4_k_cu_5c05fbc0_32074cuda3std3__441_GLOBAL__N__f9851300_4_k_cu_5c05fbc0_32076ignoreE,(_ZN39_INTERNAL_f9851300_4_k_cu_5c05fbc0_32074cute7productE - _ZN39_INTERNAL_f9851300_4_k_cu_5c05fbc0_32074cuda3std3__441_GLOBAL__N__f9851300_4_k_cu_5c05fbc0_32076ignoreE)
_ZN39_INTERNAL_f9851300_4_k_cu_5c05fbc0_32074cuda3std3__441_GLOBAL__N__f9851300_4_k_cu_5c05fbc0_32076ignoreE:
	.zero		1
	.type		_ZN39_INTERNAL_f9851300_4_k_cu_5c05fbc0_32074cute7productE,@object
	.size		_ZN39_INTERNAL_f9851300_4_k_cu_5c05fbc0_32074cute7productE,(_ZN39_INTERNAL_f9851300_4_k_cu_5c05fbc0_32074cuda3std3__45__cpo3endE - _ZN39_INTERNAL_f9851300_4_k_cu_5c05fbc0_32074cute7productE)
_ZN39_INTERNAL_f9851300_4_k_cu_5c05fbc0_32074cute7productE:
	.zero		1
	.type		_ZN39_INTERNAL_f9851300_4_k_cu_5c05fbc0_32074cuda3std3__45__cpo3endE,@object
	.size		_ZN39_INTERNAL_f9851300_4_k_cu_5c05fbc0_32074cuda3std3__45__cpo3endE,(_ZN39_INTERNAL_f9851300_4_k_cu_5c05fbc0_32074cuda3std3__419piecewise_constructE - _ZN39_INTERNAL_f9851300_4_k_cu_5c05fbc0_32074cuda3std3__45__cpo3endE)
_ZN39_INTERNAL_f9851300_4_k_cu_5c05fbc0_32074cuda3std3__45__cpo3endE:
	.zero		1
	.type		_ZN39_INTERNAL_f9851300_4_k_cu_5c05fbc0_32074cuda3std3__419piecewise_constructE,@object
	.size		_ZN39_INTERNAL_f9851300_4_k_cu_5c05fbc0_32074cuda3std3__419piecewise_constructE,(_ZN39_INTERNAL_f9851300_4_k_cu_5c05fbc0_32074cuda3std3__45__cpo4cendE - _ZN39_INTERNAL_f9851300_4_k_cu_5c05fbc0_32074cuda3std3__419piecewise_constructE)
_ZN39_INTERNAL_f9851300_4_k_cu_5c05fbc0_32074cuda3std3__419piecewise_constructE:
	.zero		1
	.type		_ZN39_INTERNAL_f9851300_4_k_cu_5c05fbc0_32074cuda3std3__45__cpo4cendE,@object
	.size		_ZN39_INTERNAL_f9851300_4_k_cu_5c05fbc0_32074cuda3std3__45__cpo4cendE,(_ZN39_INTERNAL_f9851300_4_k_cu_5c05fbc0_32074cuda3std6ranges3__45__cpo4swapE - _ZN39_INTERNAL_f9851300_4_k_cu_5c05fbc0_32074cuda3std3__45__cpo4cendE)
_ZN39_INTERNAL_f9851300_4_k_cu_5c05fbc0_32074cuda3std3__45__cpo4cendE:
	.zero		1
	.type		_ZN39_INTERNAL_f9851300_4_k_cu_5c05fbc0_32074cuda3std6ranges3__45__cpo4swapE,@object
	.size		_ZN39_INTERNAL_f9851300_4_k_cu_5c05fbc0_32074cuda3std6ranges3__45__cpo4swapE,(.L_7 - _ZN39_INTERNAL_f9851300_4_k_cu_5c05fbc0_32074cuda3std6ranges3__45__cpo4swapE)
_ZN39_INTERNAL_f9851300_4_k_cu_5c05fbc0_32074cuda3std6ranges3__45__cpo4swapE:
	.zero		1
.L_7:


//--------------------- .nv.constant0._ZN7cutlass13device_kernelINS_4conv6kernel13ConvUniversalINS1_16ConvProblemShapeILNS1_8OperatorE0ELi3EEENS1_10collective14CollectiveConvINS1_46MainloopSm90TmaGmmaWarpSpecializedImplicitGemmILS5_0ELi5ELi3EN4cute5tupleIJNSA_1CILi2EEENSC_ILi1EEESE_EEENS1_36KernelImplicitTmaWarpSpecializedSm90ELi1EEENSB_IJNSC_ILi256EEENSC_ILi64EEENSB_IJSJ_EEEEEENS_6half_tESM_NSA_8TiledMMAINSA_8MMA_AtomIJNSA_4SM904GMMA25MMA_64x64x16_F32F16F16_SSILNSQ_5MajorE0ELSS_0ELNSQ_7ScaleInE1ELST_1EEEEEENSA_6LayoutINSB_IJSE_SE_SE_EEENSB_IJNSC_ILi0EEESY_SY_EEEEENSB_IJNSA_10UnderscoreES11_S11_EEEEENS7_6detail26Sm90ImplicitGemmTileTraitsINSA_20SM90_TMA_LOAD_IM2COLENSA_14ComposedLayoutINSA_7SwizzleILi3ELi4ELi3EEENSA_18smem_ptr_flag_bitsILi16EEENSW_INSB_IJNSB_IJNSC_ILi8EEENSC_ILi32EEEEEENSB_IJSJ_SE_EEENSB_IJSE_NSC_ILi5EEEEEEEEENSB_IJNSB_IJSJ_NSC_ILi512EEEEEENSB_IJSE_SY_EEENSB_IJSY_NSC_ILi16384EEEEEEEEEEEEEvEENS15_INSA_23SM90_TMA_LOAD_MULTICASTENS17_IS19_S1B_NSW_INSB_IJNSB_IJS1C_S1C_EEES1F_S1H_EEENSB_IJS1K_S1L_NSB_IJSY_NSC_ILi4096EEEEEEEEEEEEEvEEEENS_8epilogue10collective6detail29Sm90TmaWarpSpecializedAdapterINS23_15DefaultEpilogueISM_NSB_IJNSB_IJllllEEESE_SY_EEES28_NS22_6thread17LinearCombinationISM_Li1EffLNS29_9ScaleType4KindE0ELNS_15FloatRoundStyleE2ESM_EENS_4gemm15EpilogueDefaultEEEEEvvEEEEvNT_6ParamsE --------------------------
	.section	.nv.constant0._ZN7cutlass13device_kernelINS_4conv6kernel13ConvUniversalINS1_16ConvProblemShapeILNS1_8OperatorE0ELi3EEENS1_10collective14CollectiveConvINS1_46MainloopSm90TmaGmmaWarpSpecializedImplicitGemmILS5_0ELi5ELi3EN4cute5tupleIJNSA_1CILi2EEENSC_ILi1EEESE_EEENS1_36KernelImplicitTmaWarpSpecializedSm90ELi1EEENSB_IJNSC_ILi256EEENSC_ILi64EEENSB_IJSJ_EEEEEENS_6half_tESM_NSA_8TiledMMAINSA_8MMA_AtomIJNSA_4SM904GMMA25MMA_64x64x16_F32F16F16_SSILNSQ_5MajorE0ELSS_0ELNSQ_7ScaleInE1ELST_1EEEEEENSA_6LayoutINSB_IJSE_SE_SE_EEENSB_IJNSC_ILi0EEESY_SY_EEEEENSB_IJNSA_10UnderscoreES11_S11_EEEEENS7_6detail26Sm90ImplicitGemmTileTraitsINSA_20SM90_TMA_LOAD_IM2COLENSA_14ComposedLayoutINSA_7SwizzleILi3ELi4ELi3EEENSA_18smem_ptr_flag_bitsILi16EEENSW_INSB_IJNSB_IJNSC_ILi8EEENSC_ILi32EEEEEENSB_IJSJ_SE_EEENSB_IJSE_NSC_ILi5EEEEEEEEENSB_IJNSB_IJSJ_NSC_ILi512EEEEEENSB_IJSE_SY_EEENSB_IJSY_NSC_ILi16384EEEEEEEEEEEEEvEENS15_INSA_23SM90_TMA_LOAD_MULTICASTENS17_IS19_S1B_NSW_INSB_IJNSB_IJS1C_S1C_EEES1F_S1H_EEENSB_IJS1K_S1L_NSB_IJSY_NSC_ILi4096EEEEEEEEEEEEEvEEEENS_8epilogue10collective6detail29Sm90TmaWarpSpecializedAdapterINS23_15DefaultEpilogueISM_NSB_IJNSB_IJllllEEESE_SY_EEES28_NS22_6thread17LinearCombinationISM_Li1EffLNS29_9ScaleType4KindE0ELNS_15FloatRoundStyleE2ESM_EENS_4gemm15EpilogueDefaultEEEEEvvEEEEvNT_6ParamsE,"a",@progbits
	.sectionflags	@""
	.align	4
.nv.constant0._ZN7cutlass13device_kernelINS_4conv6kernel13ConvUniversalINS1_16ConvProblemShapeILNS1_8OperatorE0ELi3EEENS1_10collective14CollectiveConvINS1_46MainloopSm90TmaGmmaWarpSpecializedImplicitGemmILS5_0ELi5ELi3EN4cute5tupleIJNSA_1CILi2EEENSC_ILi1EEESE_EEENS1_36KernelImplicitTmaWarpSpecializedSm90ELi1EEENSB_IJNSC_ILi256EEENSC_ILi64EEENSB_IJSJ_EEEEEENS_6half_tESM_NSA_8TiledMMAINSA_8MMA_AtomIJNSA_4SM904GMMA25MMA_64x64x16_F32F16F16_SSILNSQ_5MajorE0ELSS_0ELNSQ_7ScaleInE1ELST_1EEEEEENSA_6LayoutINSB_IJSE_SE_SE_EEENSB_IJNSC_ILi0EEESY_SY_EEEEENSB_IJNSA_10UnderscoreES11_S11_EEEEENS7_6detail26Sm90ImplicitGemmTileTraitsINSA_20SM90_TMA_LOAD_IM2COLENSA_14ComposedLayoutINSA_7SwizzleILi3ELi4ELi3EEENSA_18smem_ptr_flag_bitsILi16EEENSW_INSB_IJNSB_IJNSC_ILi8EEENSC_ILi32EEEEEENSB_IJSJ_SE_EEENSB_IJSE_NSC_ILi5EEEEEEEEENSB_IJNSB_IJSJ_NSC_ILi512EEEEEENSB_IJSE_SY_EEENSB_IJSY_NSC_ILi16384EEEEEEEEEEEEEvEENS15_INSA_23SM90_TMA_LOAD_MULTICASTENS17_IS19_S1B_NSW_INSB_IJNSB_IJS1C_S1C_EEES1F_S1H_EEENSB_IJS1K_S1L_NSB_IJSY_NSC_ILi4096EEEEEEEEEEEEEvEEEENS_8epilogue10collective6detail29Sm90TmaWarpSpecializedAdapterINS23_15DefaultEpilogueISM_NSB_IJNSB_IJllllEEESE_SY_EEES28_NS22_6thread17LinearCombinationISM_Li1EffLNS29_9ScaleType4KindE0ELNS_15FloatRoundStyleE2ESM_EENS_4gemm15EpilogueDefaultEEEEEvvEEEEvNT_6ParamsE:
	.zero		1664


//--------------------- SYMBOLS --------------------------

	.type		.nv.reservedSmem.offset0,@object
	.size		.nv.reservedSmem.offset0,0x4
